//
// Generated by NVIDIA NVVM Compiler
//
// Compiler Build ID: CL-36424714
// Cuda compilation tools, release 13.0, V13.0.88
// Based on NVVM 20.0.0
//

.version 9.0
.target sm_100
.address_size 64

	// .globl	default_function_kernel0
// _ZZ24default_function_kernel0E15pad_temp_shared has been demoted
// _ZZ24default_function_kernel0E13kernel_shared has been demoted

.visible .entry default_function_kernel0(
	.param .u64 .ptr .align 1 default_function_kernel0_param_0,
	.param .u64 .ptr .align 1 default_function_kernel0_param_1,
	.param .u64 .ptr .align 1 default_function_kernel0_param_2
)
{
	.reg .pred 	%p<254>;
	.reg .b16 	%rs<185>;
	.reg .b32 	%r<417>;
	.reg .b32 	%f<1424>;
	.reg .b64 	%rd<204>;
	// demoted variable
	.shared .align 4 .b8 _ZZ24default_function_kernel0E15pad_temp_shared[3072];
	// demoted variable
	.shared .align 4 .b8 _ZZ24default_function_kernel0E13kernel_shared[6912];
	ld.param.u64 	%rd45, [default_function_kernel0_param_0];
	ld.param.u64 	%rd46, [default_function_kernel0_param_1];
	cvta.to.global.u64 	%rd202, %rd46;
	cvta.to.global.u64 	%rd47, %rd45;
	mov.u32 	%r1, %ctaid.y;
	mov.u32 	%r2, %tid.z;
	shl.b32 	%r17, %r2, 4;
	mov.u32 	%r3, %tid.x;
	mul.lo.s32 	%r18, %r3, 19;
	shr.u32 	%r19, %r18, 4;
	add.s32 	%r20, %r19, %r17;
	cvt.u16.u32 	%rs1, %r20;
	mul.hi.u16 	%rs2, %rs1, 21846;
	mul.lo.s16 	%rs3, %rs2, 3;
	sub.s16 	%rs4, %rs1, %rs3;
	cvt.u32.u16 	%r21, %rs4;
	or.b32  	%r22, %r1, %r21;
	setp.eq.s32 	%p32, %r22, 0;
	add.s32 	%r23, %r1, %r21;
	setp.gt.u32 	%p33, %r23, 28;
	mov.u32 	%r25, %ctaid.x;
	mul.lo.s32 	%r4, %r25, 14;
	mul.lo.s32 	%r26, %r3, 3;
	and.b32  	%r27, %r26, 15;
	or.b32  	%r28, %r27, %r4;
	setp.eq.s32 	%p34, %r28, 0;
	or.pred  	%p35, %p32, %p34;
	add.s32 	%r30, %r27, %r4;
	setp.gt.u32 	%p36, %r30, 28;
	cvt.u32.u16 	%r32, %rs2;
	mul.wide.u32 	%rd48, %r32, 784;
	shl.b32 	%r33, %r2, 8;
	add.s32 	%r34, %r33, %r18;
	shl.b32 	%r35, %r34, 2;
	mov.u32 	%r36, _ZZ24default_function_kernel0E15pad_temp_shared;
	add.s32 	%r5, %r36, %r35;
	add.s32 	%r37, %r18, 1;
	shr.u32 	%r38, %r37, 4;
	add.s32 	%r39, %r38, %r17;
	cvt.u16.u32 	%rs5, %r39;
	mul.hi.u16 	%rs6, %rs5, 21846;
	mul.lo.s16 	%rs7, %rs6, 3;
	sub.s16 	%rs8, %rs5, %rs7;
	cvt.u32.u16 	%r40, %rs8;
	or.b32  	%r41, %r1, %r40;
	setp.eq.s32 	%p37, %r41, 0;
	add.s32 	%r42, %r1, %r40;
	setp.gt.u32 	%p38, %r42, 28;
	and.b32  	%r44, %r37, 15;
	or.b32  	%r45, %r44, %r4;
	setp.eq.s32 	%p39, %r45, 0;
	or.pred  	%p40, %p37, %p39;
	add.s32 	%r47, %r44, %r4;
	setp.gt.u32 	%p41, %r47, 28;
	cvt.u32.u16 	%r49, %rs6;
	mul.wide.u32 	%rd49, %r49, 784;
	add.s32 	%r50, %r18, 2;
	shr.u32 	%r51, %r50, 4;
	add.s32 	%r52, %r51, %r17;
	cvt.u16.u32 	%rs9, %r52;
	mul.hi.u16 	%rs10, %rs9, 21846;
	mul.lo.s16 	%rs11, %rs10, 3;
	sub.s16 	%rs12, %rs9, %rs11;
	cvt.u32.u16 	%r53, %rs12;
	or.b32  	%r54, %r1, %r53;
	setp.eq.s32 	%p42, %r54, 0;
	add.s32 	%r55, %r1, %r53;
	setp.gt.u32 	%p43, %r55, 28;
	and.b32  	%r57, %r50, 15;
	or.b32  	%r58, %r57, %r4;
	setp.eq.s32 	%p44, %r58, 0;
	or.pred  	%p45, %p42, %p44;
	add.s32 	%r60, %r57, %r4;
	setp.gt.u32 	%p46, %r60, 28;
	cvt.u32.u16 	%r62, %rs10;
	mul.wide.u32 	%rd50, %r62, 784;
	add.s32 	%r63, %r18, 3;
	shr.u32 	%r64, %r63, 4;
	add.s32 	%r65, %r64, %r17;
	cvt.u16.u32 	%rs13, %r65;
	mul.hi.u16 	%rs14, %rs13, 21846;
	mul.lo.s16 	%rs15, %rs14, 3;
	sub.s16 	%rs16, %rs13, %rs15;
	cvt.u32.u16 	%r66, %rs16;
	or.b32  	%r67, %r1, %r66;
	setp.eq.s32 	%p47, %r67, 0;
	add.s32 	%r68, %r1, %r66;
	setp.gt.u32 	%p48, %r68, 28;
	and.b32  	%r70, %r63, 15;
	or.b32  	%r71, %r70, %r4;
	setp.eq.s32 	%p49, %r71, 0;
	or.pred  	%p50, %p47, %p49;
	add.s32 	%r73, %r70, %r4;
	setp.gt.u32 	%p51, %r73, 28;
	cvt.u32.u16 	%r75, %rs14;
	mul.wide.u32 	%rd51, %r75, 784;
	add.s32 	%r76, %r18, 4;
	shr.u32 	%r77, %r76, 4;
	add.s32 	%r78, %r77, %r17;
	cvt.u16.u32 	%rs17, %r78;
	mul.hi.u16 	%rs18, %rs17, 21846;
	mul.lo.s16 	%rs19, %rs18, 3;
	sub.s16 	%rs20, %rs17, %rs19;
	cvt.u32.u16 	%r79, %rs20;
	or.b32  	%r80, %r1, %r79;
	setp.eq.s32 	%p52, %r80, 0;
	add.s32 	%r81, %r1, %r79;
	setp.gt.u32 	%p53, %r81, 28;
	and.b32  	%r83, %r76, 15;
	or.b32  	%r84, %r83, %r4;
	setp.eq.s32 	%p54, %r84, 0;
	or.pred  	%p55, %p52, %p54;
	add.s32 	%r86, %r83, %r4;
	setp.gt.u32 	%p56, %r86, 28;
	cvt.u32.u16 	%r88, %rs18;
	mul.wide.u32 	%rd52, %r88, 784;
	add.s32 	%r89, %r18, 5;
	shr.u32 	%r90, %r89, 4;
	add.s32 	%r91, %r90, %r17;
	cvt.u16.u32 	%rs21, %r91;
	mul.hi.u16 	%rs22, %rs21, 21846;
	mul.lo.s16 	%rs23, %rs22, 3;
	sub.s16 	%rs24, %rs21, %rs23;
	cvt.u32.u16 	%r92, %rs24;
	or.b32  	%r93, %r1, %r92;
	setp.eq.s32 	%p57, %r93, 0;
	add.s32 	%r94, %r1, %r92;
	setp.gt.u32 	%p58, %r94, 28;
	and.b32  	%r96, %r89, 15;
	or.b32  	%r97, %r96, %r4;
	setp.eq.s32 	%p59, %r97, 0;
	or.pred  	%p60, %p57, %p59;
	add.s32 	%r99, %r96, %r4;
	setp.gt.u32 	%p61, %r99, 28;
	cvt.u32.u16 	%r101, %rs22;
	mul.wide.u32 	%rd53, %r101, 784;
	add.s32 	%r102, %r18, 6;
	shr.u32 	%r103, %r102, 4;
	add.s32 	%r104, %r103, %r17;
	cvt.u16.u32 	%rs25, %r104;
	mul.hi.u16 	%rs26, %rs25, 21846;
	mul.lo.s16 	%rs27, %rs26, 3;
	sub.s16 	%rs28, %rs25, %rs27;
	cvt.u32.u16 	%r105, %rs28;
	or.b32  	%r106, %r1, %r105;
	setp.eq.s32 	%p62, %r106, 0;
	add.s32 	%r107, %r1, %r105;
	setp.gt.u32 	%p63, %r107, 28;
	and.b32  	%r109, %r102, 15;
	or.b32  	%r110, %r109, %r4;
	setp.eq.s32 	%p64, %r110, 0;
	or.pred  	%p65, %p62, %p64;
	add.s32 	%r112, %r109, %r4;
	setp.gt.u32 	%p66, %r112, 28;
	cvt.u32.u16 	%r114, %rs26;
	mul.wide.u32 	%rd54, %r114, 784;
	add.s32 	%r115, %r18, 7;
	shr.u32 	%r116, %r115, 4;
	add.s32 	%r117, %r116, %r17;
	cvt.u16.u32 	%rs29, %r117;
	mul.hi.u16 	%rs30, %rs29, 21846;
	mul.lo.s16 	%rs31, %rs30, 3;
	sub.s16 	%rs32, %rs29, %rs31;
	cvt.u32.u16 	%r118, %rs32;
	or.b32  	%r119, %r1, %r118;
	setp.eq.s32 	%p67, %r119, 0;
	add.s32 	%r120, %r1, %r118;
	setp.gt.u32 	%p68, %r120, 28;
	and.b32  	%r122, %r115, 15;
	or.b32  	%r123, %r122, %r4;
	setp.eq.s32 	%p69, %r123, 0;
	or.pred  	%p70, %p67, %p69;
	add.s32 	%r125, %r122, %r4;
	setp.gt.u32 	%p71, %r125, 28;
	cvt.u32.u16 	%r127, %rs30;
	mul.wide.u32 	%rd55, %r127, 784;
	add.s32 	%r128, %r18, 8;
	shr.u32 	%r129, %r128, 4;
	add.s32 	%r130, %r129, %r17;
	cvt.u16.u32 	%rs33, %r130;
	mul.hi.u16 	%rs34, %rs33, 21846;
	mul.lo.s16 	%rs35, %rs34, 3;
	sub.s16 	%rs36, %rs33, %rs35;
	cvt.u32.u16 	%r131, %rs36;
	or.b32  	%r132, %r1, %r131;
	setp.eq.s32 	%p72, %r132, 0;
	add.s32 	%r133, %r1, %r131;
	setp.gt.u32 	%p73, %r133, 28;
	xor.b32  	%r135, %r27, 8;
	or.b32  	%r136, %r135, %r4;
	setp.eq.s32 	%p74, %r136, 0;
	or.pred  	%p75, %p72, %p74;
	add.s32 	%r138, %r135, %r4;
	setp.gt.u32 	%p76, %r138, 28;
	cvt.u32.u16 	%r140, %rs34;
	mul.wide.u32 	%rd56, %r140, 784;
	add.s32 	%r141, %r18, 9;
	shr.u32 	%r142, %r141, 4;
	add.s32 	%r143, %r142, %r17;
	setp.gt.u32 	%p77, %r3, 12;
	cvt.u16.u32 	%rs37, %r143;
	and.b16  	%rs38, %rs37, 255;
	mul.lo.s16 	%rs39, %rs38, 171;
	shr.u16 	%rs40, %rs39, 9;
	mul.lo.s16 	%rs41, %rs40, 3;
	sub.s16 	%rs42, %rs37, %rs41;
	cvt.u32.u16 	%r144, %rs42;
	and.b32  	%r145, %r144, 255;
	or.b32  	%r146, %r1, %r145;
	setp.eq.s32 	%p78, %r146, 0;
	add.s32 	%r147, %r1, %r145;
	setp.gt.u32 	%p79, %r147, 28;
	and.b32  	%r149, %r141, 15;
	or.b32  	%r150, %r149, %r4;
	setp.eq.s32 	%p80, %r150, 0;
	or.pred  	%p81, %p78, %p80;
	add.s32 	%r152, %r149, %r4;
	setp.gt.u32 	%p82, %r152, 28;
	cvt.u32.u16 	%r154, %rs40;
	mul.wide.u32 	%rd57, %r154, 784;
	add.s32 	%r155, %r18, 10;
	shr.u32 	%r156, %r155, 4;
	add.s32 	%r157, %r156, %r17;
	cvt.u16.u32 	%rs43, %r157;
	and.b16  	%rs44, %rs43, 255;
	mul.lo.s16 	%rs45, %rs44, 171;
	shr.u16 	%rs46, %rs45, 9;
	mul.lo.s16 	%rs47, %rs46, 3;
	sub.s16 	%rs48, %rs43, %rs47;
	cvt.u32.u16 	%r158, %rs48;
	and.b32  	%r159, %r158, 255;
	or.b32  	%r160, %r1, %r159;
	setp.eq.s32 	%p83, %r160, 0;
	add.s32 	%r161, %r1, %r159;
	setp.gt.u32 	%p84, %r161, 28;
	and.b32  	%r163, %r155, 15;
	or.b32  	%r164, %r163, %r4;
	setp.eq.s32 	%p85, %r164, 0;
	or.pred  	%p86, %p83, %p85;
	add.s32 	%r166, %r163, %r4;
	setp.gt.u32 	%p87, %r166, 28;
	cvt.u32.u16 	%r168, %rs46;
	mul.wide.u32 	%rd58, %r168, 784;
	add.s32 	%r169, %r18, 11;
	shr.u32 	%r170, %r169, 4;
	add.s32 	%r171, %r170, %r17;
	cvt.u16.u32 	%rs49, %r171;
	and.b16  	%rs50, %rs49, 255;
	mul.lo.s16 	%rs51, %rs50, 171;
	shr.u16 	%rs52, %rs51, 9;
	mul.lo.s16 	%rs53, %rs52, 3;
	sub.s16 	%rs54, %rs49, %rs53;
	cvt.u32.u16 	%r172, %rs54;
	and.b32  	%r173, %r172, 255;
	or.b32  	%r174, %r1, %r173;
	setp.eq.s32 	%p88, %r174, 0;
	add.s32 	%r175, %r1, %r173;
	setp.gt.u32 	%p89, %r175, 28;
	and.b32  	%r177, %r169, 15;
	or.b32  	%r178, %r177, %r4;
	setp.eq.s32 	%p90, %r178, 0;
	or.pred  	%p91, %p88, %p90;
	add.s32 	%r180, %r177, %r4;
	setp.gt.u32 	%p92, %r180, 28;
	cvt.u32.u16 	%r182, %rs52;
	mul.wide.u32 	%rd59, %r182, 784;
	add.s32 	%r183, %r18, 12;
	shr.u32 	%r184, %r183, 4;
	add.s32 	%r185, %r184, %r17;
	cvt.u16.u32 	%rs55, %r185;
	and.b16  	%rs56, %rs55, 255;
	mul.lo.s16 	%rs57, %rs56, 171;
	shr.u16 	%rs58, %rs57, 9;
	mul.lo.s16 	%rs59, %rs58, 3;
	sub.s16 	%rs60, %rs55, %rs59;
	cvt.u32.u16 	%r186, %rs60;
	and.b32  	%r187, %r186, 255;
	or.b32  	%r188, %r1, %r187;
	setp.eq.s32 	%p93, %r188, 0;
	add.s32 	%r189, %r1, %r187;
	setp.gt.u32 	%p94, %r189, 28;
	and.b32  	%r191, %r183, 15;
	or.b32  	%r192, %r191, %r4;
	setp.eq.s32 	%p95, %r192, 0;
	or.pred  	%p96, %p93, %p95;
	add.s32 	%r194, %r191, %r4;
	setp.gt.u32 	%p97, %r194, 28;
	cvt.u32.u16 	%r196, %rs58;
	mul.wide.u32 	%rd60, %r196, 784;
	add.s32 	%r197, %r18, 13;
	shr.u32 	%r198, %r197, 4;
	add.s32 	%r199, %r198, %r17;
	cvt.u16.u32 	%rs61, %r199;
	and.b16  	%rs62, %rs61, 255;
	mul.lo.s16 	%rs63, %rs62, 171;
	shr.u16 	%rs64, %rs63, 9;
	mul.lo.s16 	%rs65, %rs64, 3;
	sub.s16 	%rs66, %rs61, %rs65;
	cvt.u32.u16 	%r200, %rs66;
	and.b32  	%r201, %r200, 255;
	or.b32  	%r202, %r1, %r201;
	setp.eq.s32 	%p98, %r202, 0;
	add.s32 	%r203, %r1, %r201;
	setp.gt.u32 	%p99, %r203, 28;
	and.b32  	%r205, %r197, 15;
	or.b32  	%r206, %r205, %r4;
	setp.eq.s32 	%p100, %r206, 0;
	or.pred  	%p101, %p98, %p100;
	add.s32 	%r208, %r205, %r4;
	setp.gt.u32 	%p102, %r208, 28;
	cvt.u32.u16 	%r210, %rs64;
	mul.wide.u32 	%rd61, %r210, 784;
	add.s32 	%r211, %r18, 14;
	shr.u32 	%r212, %r211, 4;
	add.s32 	%r213, %r212, %r17;
	cvt.u16.u32 	%rs67, %r213;
	and.b16  	%rs68, %rs67, 255;
	mul.lo.s16 	%rs69, %rs68, 171;
	shr.u16 	%rs70, %rs69, 9;
	mul.lo.s16 	%rs71, %rs70, 3;
	sub.s16 	%rs72, %rs67, %rs71;
	cvt.u32.u16 	%r214, %rs72;
	and.b32  	%r215, %r214, 255;
	or.b32  	%r216, %r1, %r215;
	setp.eq.s32 	%p103, %r216, 0;
	add.s32 	%r217, %r1, %r215;
	setp.gt.u32 	%p104, %r217, 28;
	and.b32  	%r219, %r211, 15;
	or.b32  	%r220, %r219, %r4;
	setp.eq.s32 	%p105, %r220, 0;
	or.pred  	%p106, %p103, %p105;
	add.s32 	%r222, %r219, %r4;
	setp.gt.u32 	%p107, %r222, 28;
	cvt.u32.u16 	%r224, %rs70;
	mul.wide.u32 	%rd62, %r224, 784;
	add.s32 	%r225, %r18, 15;
	shr.u32 	%r226, %r225, 4;
	add.s32 	%r227, %r226, %r17;
	cvt.u16.u32 	%rs73, %r227;
	and.b16  	%rs74, %rs73, 255;
	mul.lo.s16 	%rs75, %rs74, 171;
	shr.u16 	%rs76, %rs75, 9;
	mul.lo.s16 	%rs77, %rs76, 3;
	sub.s16 	%rs78, %rs73, %rs77;
	cvt.u32.u16 	%r228, %rs78;
	and.b32  	%r229, %r228, 255;
	or.b32  	%r230, %r1, %r229;
	setp.eq.s32 	%p108, %r230, 0;
	add.s32 	%r231, %r1, %r229;
	setp.gt.u32 	%p109, %r231, 28;
	and.b32  	%r233, %r225, 15;
	or.b32  	%r234, %r233, %r4;
	setp.eq.s32 	%p110, %r234, 0;
	or.pred  	%p111, %p108, %p110;
	add.s32 	%r236, %r233, %r4;
	setp.gt.u32 	%p112, %r236, 28;
	cvt.u32.u16 	%r238, %rs76;
	mul.wide.u32 	%rd63, %r238, 784;
	add.s16 	%rs79, %rs1, 1;
	and.b16  	%rs80, %rs79, 255;
	mul.lo.s16 	%rs81, %rs80, 171;
	shr.u16 	%rs82, %rs81, 9;
	mul.lo.s16 	%rs83, %rs82, 3;
	sub.s16 	%rs84, %rs79, %rs83;
	cvt.u32.u16 	%r239, %rs84;
	and.b32  	%r240, %r239, 255;
	or.b32  	%r241, %r1, %r240;
	setp.eq.s32 	%p113, %r241, 0;
	add.s32 	%r242, %r1, %r240;
	setp.gt.u32 	%p114, %r242, 28;
	or.pred  	%p115, %p113, %p34;
	cvt.u32.u16 	%r244, %rs82;
	mul.wide.u32 	%rd64, %r244, 784;
	add.s32 	%r245, %r18, 17;
	shr.u32 	%r246, %r245, 4;
	add.s32 	%r247, %r246, %r17;
	cvt.u16.u32 	%rs85, %r247;
	and.b16  	%rs86, %rs85, 255;
	mul.lo.s16 	%rs87, %rs86, 171;
	shr.u16 	%rs88, %rs87, 9;
	mul.lo.s16 	%rs89, %rs88, 3;
	sub.s16 	%rs90, %rs85, %rs89;
	cvt.u32.u16 	%r248, %rs90;
	and.b32  	%r249, %r248, 255;
	or.b32  	%r250, %r1, %r249;
	setp.eq.s32 	%p116, %r250, 0;
	add.s32 	%r251, %r1, %r249;
	setp.gt.u32 	%p117, %r251, 28;
	or.pred  	%p118, %p116, %p39;
	cvt.u32.u16 	%r253, %rs88;
	mul.wide.u32 	%rd65, %r253, 784;
	add.s32 	%r254, %r18, 18;
	shr.u32 	%r255, %r254, 4;
	add.s32 	%r256, %r255, %r17;
	cvt.u16.u32 	%rs91, %r256;
	and.b16  	%rs92, %rs91, 255;
	mul.lo.s16 	%rs93, %rs92, 171;
	shr.u16 	%rs94, %rs93, 9;
	mul.lo.s16 	%rs95, %rs94, 3;
	sub.s16 	%rs96, %rs91, %rs95;
	cvt.u32.u16 	%r257, %rs96;
	and.b32  	%r258, %r257, 255;
	or.b32  	%r259, %r1, %r258;
	setp.eq.s32 	%p119, %r259, 0;
	add.s32 	%r260, %r1, %r258;
	setp.gt.u32 	%p120, %r260, 28;
	or.pred  	%p121, %p119, %p44;
	cvt.u32.u16 	%r262, %rs94;
	mul.wide.u32 	%rd66, %r262, 784;
	mov.u32 	%r6, %ctaid.z;
	mul.lo.s32 	%r263, %r2, 5760;
	mul.lo.s32 	%r264, %r3, 14;
	cvt.u16.u32 	%rs97, %r264;
	mul.hi.u16 	%rs98, %rs97, 10923;
	shr.u16 	%rs99, %rs98, 3;
	mul.wide.u16 	%r265, %rs99, 1440;
	mul.lo.s16 	%rs100, %rs99, 48;
	sub.s16 	%rs101, %rs97, %rs100;
	mul.lo.s16 	%rs102, %rs101, 3;
	cvt.u32.u16 	%r266, %rs102;
	mul.lo.s32 	%r267, %r3, 42;
	mad.lo.s32 	%r268, %r2, 576, %r267;
	shl.b32 	%r269, %r268, 2;
	mov.u32 	%r270, _ZZ24default_function_kernel0E13kernel_shared;
	add.s32 	%r7, %r270, %r269;
	or.b16  	%rs103, %rs97, 1;
	mul.hi.u16 	%rs104, %rs103, 10923;
	shr.u16 	%rs105, %rs104, 3;
	mul.wide.u16 	%r271, %rs105, 1440;
	mul.lo.s16 	%rs106, %rs105, 48;
	sub.s16 	%rs107, %rs103, %rs106;
	mul.lo.s16 	%rs108, %rs107, 3;
	cvt.u32.u16 	%r272, %rs108;
	add.s16 	%rs109, %rs97, 2;
	mul.hi.u16 	%rs110, %rs109, 10923;
	shr.u16 	%rs111, %rs110, 3;
	mul.wide.u16 	%r273, %rs111, 1440;
	mul.lo.s16 	%rs112, %rs111, 48;
	sub.s16 	%rs113, %rs109, %rs112;
	mul.lo.s16 	%rs114, %rs113, 3;
	cvt.u32.u16 	%r274, %rs114;
	add.s16 	%rs115, %rs97, 3;
	mul.hi.u16 	%rs116, %rs115, 10923;
	shr.u16 	%rs117, %rs116, 3;
	mul.wide.u16 	%r275, %rs117, 1440;
	mul.lo.s16 	%rs118, %rs117, 48;
	sub.s16 	%rs119, %rs115, %rs118;
	mul.lo.s16 	%rs120, %rs119, 3;
	cvt.u32.u16 	%r276, %rs120;
	add.s16 	%rs121, %rs97, 4;
	mul.hi.u16 	%rs122, %rs121, 10923;
	shr.u16 	%rs123, %rs122, 3;
	mul.wide.u16 	%r277, %rs123, 1440;
	mul.lo.s16 	%rs124, %rs123, 48;
	sub.s16 	%rs125, %rs121, %rs124;
	mul.lo.s16 	%rs126, %rs125, 3;
	cvt.u32.u16 	%r278, %rs126;
	add.s16 	%rs127, %rs97, 5;
	mul.hi.u16 	%rs128, %rs127, 10923;
	shr.u16 	%rs129, %rs128, 3;
	mul.wide.u16 	%r279, %rs129, 1440;
	mul.lo.s16 	%rs130, %rs129, 48;
	sub.s16 	%rs131, %rs127, %rs130;
	mul.lo.s16 	%rs132, %rs131, 3;
	cvt.u32.u16 	%r280, %rs132;
	add.s16 	%rs133, %rs97, 6;
	mul.hi.u16 	%rs134, %rs133, 10923;
	shr.u16 	%rs135, %rs134, 3;
	mul.wide.u16 	%r281, %rs135, 1440;
	mul.lo.s16 	%rs136, %rs135, 48;
	sub.s16 	%rs137, %rs133, %rs136;
	mul.lo.s16 	%rs138, %rs137, 3;
	cvt.u32.u16 	%r282, %rs138;
	add.s16 	%rs139, %rs97, 7;
	mul.hi.u16 	%rs140, %rs139, 10923;
	shr.u16 	%rs141, %rs140, 3;
	mul.wide.u16 	%r283, %rs141, 1440;
	mul.lo.s16 	%rs142, %rs141, 48;
	sub.s16 	%rs143, %rs139, %rs142;
	mul.lo.s16 	%rs144, %rs143, 3;
	cvt.u32.u16 	%r284, %rs144;
	add.s16 	%rs145, %rs97, 8;
	mul.hi.u16 	%rs146, %rs145, 10923;
	shr.u16 	%rs147, %rs146, 3;
	mul.wide.u16 	%r285, %rs147, 1440;
	mul.lo.s16 	%rs148, %rs147, 48;
	sub.s16 	%rs149, %rs145, %rs148;
	mul.lo.s16 	%rs150, %rs149, 3;
	cvt.u32.u16 	%r286, %rs150;
	add.s16 	%rs151, %rs97, 9;
	mul.hi.u16 	%rs152, %rs151, 10923;
	shr.u16 	%rs153, %rs152, 3;
	mul.wide.u16 	%r287, %rs153, 1440;
	mul.lo.s16 	%rs154, %rs153, 48;
	sub.s16 	%rs155, %rs151, %rs154;
	mul.lo.s16 	%rs156, %rs155, 3;
	cvt.u32.u16 	%r288, %rs156;
	shl.b32 	%r289, %r2, 2;
	add.s16 	%rs157, %rs97, 10;
	mul.hi.u16 	%rs158, %rs157, 10923;
	shr.u16 	%rs159, %rs158, 3;
	cvt.u32.u16 	%r290, %rs159;
	add.s32 	%r8, %r289, %r290;
	shl.b32 	%r291, %r2, 6;
	mul.hi.u16 	%rs160, %rs157, 21846;
	cvt.u32.u16 	%r292, %rs160;
	add.s32 	%r293, %r291, %r292;
	setp.gt.u32 	%p122, %r293, 191;
	mad.lo.s32 	%r294, %r2, 192, %r264;
	setp.gt.u32 	%p123, %r294, 565;
	setp.gt.u32 	%p124, %r268, 1697;
	or.pred  	%p125, %p77, %p124;
	mul.wide.u16 	%r296, %rs159, 1440;
	mul.lo.s16 	%rs161, %rs159, 48;
	sub.s16 	%rs162, %rs157, %rs161;
	mul.lo.s16 	%rs163, %rs162, 3;
	cvt.u32.u16 	%r297, %rs163;
	setp.gt.u32 	%p127, %r268, 1696;
	or.pred  	%p128, %p77, %p127;
	setp.gt.u32 	%p130, %r268, 1695;
	or.pred  	%p131, %p77, %p130;
	add.s16 	%rs164, %rs97, 11;
	mul.hi.u16 	%rs165, %rs164, 10923;
	shr.u16 	%rs166, %rs165, 3;
	cvt.u32.u16 	%r298, %rs166;
	add.s32 	%r9, %r289, %r298;
	mul.hi.u16 	%rs167, %rs164, 21846;
	cvt.u32.u16 	%r299, %rs167;
	add.s32 	%r300, %r291, %r299;
	setp.gt.u32 	%p133, %r300, 191;
	setp.gt.u32 	%p134, %r294, 564;
	setp.gt.u32 	%p135, %r268, 1694;
	or.pred  	%p136, %p77, %p135;
	mul.wide.u16 	%r301, %rs166, 1440;
	mul.lo.s16 	%rs168, %rs166, 48;
	sub.s16 	%rs169, %rs164, %rs168;
	mul.lo.s16 	%rs170, %rs169, 3;
	cvt.u32.u16 	%r302, %rs170;
	setp.gt.u32 	%p138, %r268, 1693;
	or.pred  	%p139, %p77, %p138;
	setp.gt.u32 	%p141, %r268, 1692;
	or.pred  	%p142, %p77, %p141;
	add.s16 	%rs171, %rs97, 12;
	mul.hi.u16 	%rs172, %rs171, 10923;
	shr.u16 	%rs173, %rs172, 3;
	cvt.u32.u16 	%r303, %rs173;
	add.s32 	%r10, %r289, %r303;
	mul.hi.u16 	%rs174, %rs97, 21846;
	cvt.u32.u16 	%r304, %rs174;
	add.s32 	%r305, %r291, %r304;
	setp.gt.u32 	%p144, %r305, 187;
	setp.gt.u32 	%p145, %r294, 563;
	setp.gt.u32 	%p146, %r268, 1691;
	or.pred  	%p147, %p77, %p146;
	mul.wide.u16 	%r306, %rs173, 1440;
	mul.lo.s16 	%rs175, %rs173, 48;
	sub.s16 	%rs176, %rs171, %rs175;
	mul.lo.s16 	%rs177, %rs176, 3;
	cvt.u32.u16 	%r307, %rs177;
	setp.gt.u32 	%p149, %r268, 1690;
	or.pred  	%p150, %p77, %p149;
	setp.gt.u32 	%p152, %r268, 1689;
	or.pred  	%p153, %p77, %p152;
	add.s16 	%rs178, %rs97, 13;
	mul.hi.u16 	%rs179, %rs178, 10923;
	shr.u16 	%rs180, %rs179, 3;
	cvt.u32.u16 	%r308, %rs180;
	add.s32 	%r11, %r289, %r308;
	mul.hi.u16 	%rs181, %rs178, 21846;
	cvt.u32.u16 	%r309, %rs181;
	add.s32 	%r310, %r291, %r309;
	setp.gt.u32 	%p155, %r310, 191;
	setp.gt.u32 	%p156, %r294, 562;
	setp.gt.u32 	%p157, %r268, 1688;
	or.pred  	%p158, %p77, %p157;
	mul.wide.u16 	%r311, %rs180, 1440;
	mul.lo.s16 	%rs182, %rs180, 48;
	sub.s16 	%rs183, %rs178, %rs182;
	mul.lo.s16 	%rs184, %rs183, 3;
	cvt.u32.u16 	%r312, %rs184;
	setp.gt.u32 	%p160, %r268, 1687;
	or.pred  	%p161, %p77, %p160;
	setp.gt.u32 	%p163, %r268, 1686;
	or.pred  	%p164, %p77, %p163;
	shl.b32 	%r313, %r3, 2;
	add.s32 	%r12, %r36, %r313;
	mad.lo.s32 	%r13, %r2, 2304, %r270;
	or.pred  	%p166, %p35, %p33;
	or.pred  	%p1, %p166, %p36;
	or.pred  	%p167, %p40, %p38;
	or.pred  	%p2, %p167, %p41;
	or.pred  	%p168, %p45, %p43;
	or.pred  	%p3, %p168, %p46;
	or.pred  	%p169, %p50, %p48;
	or.pred  	%p4, %p169, %p51;
	or.pred  	%p170, %p55, %p53;
	or.pred  	%p5, %p170, %p56;
	or.pred  	%p171, %p60, %p58;
	or.pred  	%p6, %p171, %p61;
	or.pred  	%p172, %p65, %p63;
	or.pred  	%p7, %p172, %p66;
	or.pred  	%p173, %p70, %p68;
	or.pred  	%p8, %p173, %p71;
	or.pred  	%p174, %p75, %p73;
	or.pred  	%p9, %p174, %p76;
	or.pred  	%p175, %p81, %p79;
	or.pred  	%p10, %p175, %p82;
	or.pred  	%p176, %p86, %p84;
	or.pred  	%p11, %p176, %p87;
	or.pred  	%p177, %p91, %p89;
	or.pred  	%p12, %p177, %p92;
	or.pred  	%p178, %p96, %p94;
	or.pred  	%p13, %p178, %p97;
	or.pred  	%p179, %p101, %p99;
	or.pred  	%p14, %p179, %p102;
	or.pred  	%p180, %p106, %p104;
	or.pred  	%p15, %p180, %p107;
	or.pred  	%p181, %p111, %p109;
	or.pred  	%p16, %p181, %p112;
	or.pred  	%p182, %p115, %p114;
	or.pred  	%p17, %p182, %p36;
	or.pred  	%p183, %p118, %p117;
	or.pred  	%p18, %p183, %p41;
	or.pred  	%p184, %p121, %p120;
	or.pred  	%p19, %p184, %p46;
	or.pred  	%p185, %p122, %p123;
	or.pred  	%p20, %p185, %p125;
	or.pred  	%p21, %p185, %p128;
	or.pred  	%p22, %p185, %p131;
	or.pred  	%p186, %p133, %p134;
	or.pred  	%p23, %p186, %p136;
	or.pred  	%p24, %p186, %p139;
	or.pred  	%p25, %p186, %p142;
	or.pred  	%p187, %p144, %p145;
	or.pred  	%p26, %p187, %p147;
	or.pred  	%p27, %p187, %p150;
	or.pred  	%p28, %p187, %p153;
	or.pred  	%p188, %p155, %p156;
	or.pred  	%p29, %p188, %p158;
	or.pred  	%p30, %p188, %p161;
	or.pred  	%p31, %p188, %p164;
	mul.wide.u32 	%rd67, %r147, 28;
	add.s64 	%rd68, %rd57, %rd67;
	cvt.u64.u32 	%rd69, %r152;
	add.s64 	%rd70, %rd68, %rd69;
	shl.b64 	%rd2, %rd70, 2;
	add.s64 	%rd203, %rd47, -116;
	cvt.u64.u16 	%rd71, %rs184;
	mad.lo.s32 	%r314, %r6, 17280, %r263;
	add.s32 	%r315, %r314, %r311;
	cvt.u64.u32 	%rd72, %r315;
	add.s64 	%rd73, %rd71, %rd72;
	shl.b64 	%rd74, %rd73, 2;
	add.s64 	%rd4, %rd74, 4;
	mul.wide.u32 	%rd75, %r133, 28;
	add.s64 	%rd76, %rd56, %rd75;
	cvt.u64.u32 	%rd77, %r138;
	add.s64 	%rd78, %rd76, %rd77;
	shl.b64 	%rd5, %rd78, 2;
	cvt.u64.u16 	%rd79, %rs177;
	add.s32 	%r316, %r314, %r306;
	cvt.u64.u32 	%rd80, %r316;
	add.s64 	%rd81, %rd79, %rd80;
	shl.b64 	%rd82, %rd81, 2;
	add.s64 	%rd6, %rd82, 4;
	mul.wide.u32 	%rd83, %r120, 28;
	add.s64 	%rd84, %rd55, %rd83;
	cvt.u64.u32 	%rd85, %r125;
	add.s64 	%rd86, %rd84, %rd85;
	shl.b64 	%rd7, %rd86, 2;
	cvt.u64.u16 	%rd87, %rs170;
	add.s32 	%r317, %r314, %r301;
	cvt.u64.u32 	%rd88, %r317;
	add.s64 	%rd89, %rd87, %rd88;
	shl.b64 	%rd90, %rd89, 2;
	add.s64 	%rd8, %rd90, 4;
	mul.wide.u32 	%rd91, %r107, 28;
	add.s64 	%rd92, %rd54, %rd91;
	cvt.u64.u32 	%rd93, %r112;
	add.s64 	%rd94, %rd92, %rd93;
	shl.b64 	%rd9, %rd94, 2;
	cvt.u64.u16 	%rd95, %rs163;
	add.s32 	%r318, %r314, %r296;
	cvt.u64.u32 	%rd96, %r318;
	add.s64 	%rd97, %rd95, %rd96;
	shl.b64 	%rd98, %rd97, 2;
	add.s64 	%rd10, %rd98, 4;
	add.s32 	%r319, %r315, %r312;
	mul.wide.u32 	%rd11, %r319, 4;
	add.s32 	%r320, %r316, %r307;
	mul.wide.u32 	%rd12, %r320, 4;
	add.s32 	%r321, %r317, %r302;
	mul.wide.u32 	%rd13, %r321, 4;
	add.s32 	%r322, %r318, %r297;
	mul.wide.u32 	%rd14, %r322, 4;
	mul.wide.u32 	%rd99, %r94, 28;
	add.s64 	%rd100, %rd53, %rd99;
	cvt.u64.u32 	%rd101, %r99;
	add.s64 	%rd102, %rd100, %rd101;
	shl.b64 	%rd15, %rd102, 2;
	mul.wide.u32 	%rd103, %r81, 28;
	add.s64 	%rd104, %rd52, %rd103;
	cvt.u64.u32 	%rd105, %r86;
	add.s64 	%rd106, %rd104, %rd105;
	shl.b64 	%rd16, %rd106, 2;
	add.s32 	%r323, %r314, %r287;
	add.s32 	%r324, %r323, %r288;
	mul.wide.u32 	%rd17, %r324, 4;
	mul.wide.u32 	%rd107, %r68, 28;
	add.s64 	%rd108, %rd51, %rd107;
	cvt.u64.u32 	%rd109, %r73;
	add.s64 	%rd110, %rd108, %rd109;
	shl.b64 	%rd18, %rd110, 2;
	mul.wide.u32 	%rd111, %r55, 28;
	add.s64 	%rd112, %rd50, %rd111;
	cvt.u64.u32 	%rd113, %r60;
	add.s64 	%rd114, %rd112, %rd113;
	shl.b64 	%rd19, %rd114, 2;
	add.s32 	%r325, %r314, %r285;
	add.s32 	%r326, %r325, %r286;
	mul.wide.u32 	%rd20, %r326, 4;
	mul.wide.u32 	%rd115, %r42, 28;
	add.s64 	%rd116, %rd49, %rd115;
	cvt.u64.u32 	%rd117, %r47;
	add.s64 	%rd118, %rd116, %rd117;
	shl.b64 	%rd21, %rd118, 2;
	mul.wide.u32 	%rd119, %r23, 28;
	add.s64 	%rd120, %rd48, %rd119;
	cvt.u64.u32 	%rd121, %r30;
	add.s64 	%rd122, %rd120, %rd121;
	shl.b64 	%rd22, %rd122, 2;
	add.s32 	%r327, %r314, %r283;
	add.s32 	%r328, %r327, %r284;
	mul.wide.u32 	%rd23, %r328, 4;
	mul.wide.u32 	%rd123, %r161, 28;
	add.s64 	%rd124, %rd58, %rd123;
	cvt.u64.u32 	%rd125, %r166;
	add.s64 	%rd126, %rd124, %rd125;
	shl.b64 	%rd24, %rd126, 2;
	mul.wide.u32 	%rd127, %r175, 28;
	add.s64 	%rd128, %rd59, %rd127;
	cvt.u64.u32 	%rd129, %r180;
	add.s64 	%rd130, %rd128, %rd129;
	shl.b64 	%rd25, %rd130, 2;
	add.s32 	%r329, %r314, %r281;
	add.s32 	%r330, %r329, %r282;
	mul.wide.u32 	%rd26, %r330, 4;
	mul.wide.u32 	%rd131, %r189, 28;
	add.s64 	%rd132, %rd60, %rd131;
	cvt.u64.u32 	%rd133, %r194;
	add.s64 	%rd134, %rd132, %rd133;
	shl.b64 	%rd27, %rd134, 2;
	mul.wide.u32 	%rd135, %r203, 28;
	add.s64 	%rd136, %rd61, %rd135;
	cvt.u64.u32 	%rd137, %r208;
	add.s64 	%rd138, %rd136, %rd137;
	shl.b64 	%rd28, %rd138, 2;
	add.s32 	%r331, %r314, %r279;
	add.s32 	%r332, %r331, %r280;
	mul.wide.u32 	%rd29, %r332, 4;
	mul.wide.u32 	%rd139, %r217, 28;
	add.s64 	%rd140, %rd62, %rd139;
	cvt.u64.u32 	%rd141, %r222;
	add.s64 	%rd142, %rd140, %rd141;
	shl.b64 	%rd30, %rd142, 2;
	mul.wide.u32 	%rd143, %r231, 28;
	add.s64 	%rd144, %rd63, %rd143;
	cvt.u64.u32 	%rd145, %r236;
	add.s64 	%rd146, %rd144, %rd145;
	shl.b64 	%rd31, %rd146, 2;
	add.s32 	%r333, %r314, %r277;
	add.s32 	%r334, %r333, %r278;
	mul.wide.u32 	%rd32, %r334, 4;
	mul.wide.u32 	%rd147, %r242, 28;
	add.s64 	%rd148, %rd64, %rd147;
	add.s64 	%rd149, %rd148, %rd121;
	shl.b64 	%rd33, %rd149, 2;
	mul.wide.u32 	%rd150, %r251, 28;
	add.s64 	%rd151, %rd65, %rd150;
	add.s64 	%rd152, %rd151, %rd117;
	shl.b64 	%rd34, %rd152, 2;
	add.s32 	%r335, %r314, %r275;
	add.s32 	%r336, %r335, %r276;
	mul.wide.u32 	%rd35, %r336, 4;
	mul.wide.u32 	%rd153, %r260, 28;
	add.s64 	%rd154, %rd66, %rd153;
	add.s64 	%rd155, %rd154, %rd113;
	shl.b64 	%rd36, %rd155, 2;
	add.s32 	%r337, %r314, %r273;
	add.s32 	%r338, %r337, %r274;
	mul.wide.u32 	%rd37, %r338, 4;
	add.s32 	%r339, %r314, %r265;
	add.s32 	%r340, %r339, %r266;
	mul.wide.u32 	%rd156, %r340, 4;
	add.s64 	%rd38, %rd156, 4;
	add.s32 	%r341, %r314, %r271;
	add.s32 	%r342, %r341, %r272;
	mul.wide.u32 	%rd39, %r342, 4;
	mov.f32 	%f1401, 0f00000000;
	mov.b32 	%r416, 0;
	mov.f32 	%f1402, %f1401;
	mov.f32 	%f1403, %f1401;
	mov.f32 	%f1404, %f1401;
$L__BB0_1:
	bar.sync 	0;
	mov.f32 	%f1405, 0f00000000;
	@%p1 bra 	$L__BB0_3;
	add.s64 	%rd157, %rd203, %rd22;
	ld.global.nc.f32 	%f1405, [%rd157];
$L__BB0_3:
	st.shared.f32 	[%r5], %f1405;
	mov.f32 	%f1406, 0f00000000;
	@%p2 bra 	$L__BB0_5;
	add.s64 	%rd158, %rd203, %rd21;
	ld.global.nc.f32 	%f1406, [%rd158];
$L__BB0_5:
	st.shared.f32 	[%r5+4], %f1406;
	mov.f32 	%f1407, 0f00000000;
	@%p3 bra 	$L__BB0_7;
	add.s64 	%rd159, %rd203, %rd19;
	ld.global.nc.f32 	%f1407, [%rd159];
$L__BB0_7:
	st.shared.f32 	[%r5+8], %f1407;
	mov.f32 	%f1408, 0f00000000;
	@%p4 bra 	$L__BB0_9;
	add.s64 	%rd160, %rd203, %rd18;
	ld.global.nc.f32 	%f1408, [%rd160];
$L__BB0_9:
	st.shared.f32 	[%r5+12], %f1408;
	mov.f32 	%f1409, 0f00000000;
	@%p5 bra 	$L__BB0_11;
	add.s64 	%rd161, %rd203, %rd16;
	ld.global.nc.f32 	%f1409, [%rd161];
$L__BB0_11:
	st.shared.f32 	[%r5+16], %f1409;
	mov.f32 	%f1410, 0f00000000;
	@%p6 bra 	$L__BB0_13;
	add.s64 	%rd162, %rd203, %rd15;
	ld.global.nc.f32 	%f1410, [%rd162];
$L__BB0_13:
	st.shared.f32 	[%r5+20], %f1410;
	mov.f32 	%f1411, 0f00000000;
	@%p7 bra 	$L__BB0_15;
	add.s64 	%rd163, %rd203, %rd9;
	ld.global.nc.f32 	%f1411, [%rd163];
$L__BB0_15:
	st.shared.f32 	[%r5+24], %f1411;
	mov.f32 	%f1412, 0f00000000;
	@%p8 bra 	$L__BB0_17;
	add.s64 	%rd164, %rd203, %rd7;
	ld.global.nc.f32 	%f1412, [%rd164];
$L__BB0_17:
	st.shared.f32 	[%r5+28], %f1412;
	mov.f32 	%f1413, 0f00000000;
	@%p9 bra 	$L__BB0_19;
	add.s64 	%rd165, %rd203, %rd5;
	ld.global.nc.f32 	%f1413, [%rd165];
$L__BB0_19:
	st.shared.f32 	[%r5+32], %f1413;
	mul.lo.s32 	%r343, %r3, 19;
	add.s32 	%r344, %r343, 9;
	shr.u32 	%r345, %r344, 4;
	shl.b32 	%r346, %r2, 4;
	add.s32 	%r347, %r345, %r346;
	setp.gt.u32 	%p189, %r347, 47;
	setp.gt.u32 	%p190, %r3, 12;
	shl.b32 	%r348, %r2, 8;
	add.s32 	%r349, %r348, %r343;
	setp.gt.u32 	%p191, %r349, 758;
	or.pred  	%p192, %p190, %p191;
	or.pred  	%p194, %p189, %p192;
	@%p194 bra 	$L__BB0_23;
	mov.f32 	%f1414, 0f00000000;
	@%p10 bra 	$L__BB0_22;
	add.s64 	%rd166, %rd203, %rd2;
	ld.global.nc.f32 	%f1414, [%rd166];
$L__BB0_22:
	st.shared.f32 	[%r5+36], %f1414;
$L__BB0_23:
	mul.lo.s32 	%r350, %r3, 19;
	add.s32 	%r351, %r350, 10;
	shr.u32 	%r352, %r351, 4;
	shl.b32 	%r353, %r2, 4;
	add.s32 	%r354, %r352, %r353;
	setp.gt.u32 	%p195, %r354, 47;
	setp.gt.u32 	%p196, %r3, 12;
	shl.b32 	%r355, %r2, 8;
	add.s32 	%r356, %r355, %r350;
	setp.gt.u32 	%p197, %r356, 757;
	or.pred  	%p198, %p196, %p197;
	or.pred  	%p200, %p195, %p198;
	@%p200 bra 	$L__BB0_27;
	mov.f32 	%f1415, 0f00000000;
	@%p11 bra 	$L__BB0_26;
	add.s64 	%rd167, %rd203, %rd24;
	ld.global.nc.f32 	%f1415, [%rd167];
$L__BB0_26:
	st.shared.f32 	[%r5+40], %f1415;
$L__BB0_27:
	mul.lo.s32 	%r357, %r3, 19;
	add.s32 	%r358, %r357, 11;
	shr.u32 	%r359, %r358, 4;
	shl.b32 	%r360, %r2, 4;
	add.s32 	%r361, %r359, %r360;
	setp.gt.u32 	%p201, %r361, 47;
	setp.gt.u32 	%p202, %r3, 12;
	shl.b32 	%r362, %r2, 8;
	add.s32 	%r363, %r362, %r357;
	setp.gt.u32 	%p203, %r363, 756;
	or.pred  	%p204, %p202, %p203;
	or.pred  	%p206, %p201, %p204;
	@%p206 bra 	$L__BB0_31;
	mov.f32 	%f1416, 0f00000000;
	@%p12 bra 	$L__BB0_30;
	add.s64 	%rd168, %rd203, %rd25;
	ld.global.nc.f32 	%f1416, [%rd168];
$L__BB0_30:
	st.shared.f32 	[%r5+44], %f1416;
$L__BB0_31:
	mul.lo.s32 	%r364, %r3, 19;
	add.s32 	%r365, %r364, 12;
	shr.u32 	%r366, %r365, 4;
	shl.b32 	%r367, %r2, 4;
	add.s32 	%r368, %r366, %r367;
	setp.gt.u32 	%p207, %r368, 47;
	setp.gt.u32 	%p208, %r3, 12;
	shl.b32 	%r369, %r2, 8;
	add.s32 	%r370, %r369, %r364;
	setp.gt.u32 	%p209, %r370, 755;
	or.pred  	%p210, %p208, %p209;
	or.pred  	%p212, %p207, %p210;
	@%p212 bra 	$L__BB0_35;
	mov.f32 	%f1417, 0f00000000;
	@%p13 bra 	$L__BB0_34;
	add.s64 	%rd169, %rd203, %rd27;
	ld.global.nc.f32 	%f1417, [%rd169];
$L__BB0_34:
	st.shared.f32 	[%r5+48], %f1417;
$L__BB0_35:
	mul.lo.s32 	%r371, %r3, 19;
	add.s32 	%r372, %r371, 13;
	shr.u32 	%r373, %r372, 4;
	shl.b32 	%r374, %r2, 4;
	add.s32 	%r375, %r373, %r374;
	setp.gt.u32 	%p213, %r375, 47;
	setp.gt.u32 	%p214, %r3, 12;
	shl.b32 	%r376, %r2, 8;
	add.s32 	%r377, %r376, %r371;
	setp.gt.u32 	%p215, %r377, 754;
	or.pred  	%p216, %p214, %p215;
	or.pred  	%p218, %p213, %p216;
	@%p218 bra 	$L__BB0_39;
	mov.f32 	%f1418, 0f00000000;
	@%p14 bra 	$L__BB0_38;
	add.s64 	%rd170, %rd203, %rd28;
	ld.global.nc.f32 	%f1418, [%rd170];
$L__BB0_38:
	st.shared.f32 	[%r5+52], %f1418;
$L__BB0_39:
	mul.lo.s32 	%r378, %r3, 19;
	add.s32 	%r379, %r378, 14;
	shr.u32 	%r380, %r379, 4;
	shl.b32 	%r381, %r2, 4;
	add.s32 	%r382, %r380, %r381;
	setp.gt.u32 	%p219, %r382, 47;
	setp.gt.u32 	%p220, %r3, 12;
	shl.b32 	%r383, %r2, 8;
	add.s32 	%r384, %r383, %r378;
	setp.gt.u32 	%p221, %r384, 753;
	or.pred  	%p222, %p220, %p221;
	or.pred  	%p224, %p219, %p222;
	@%p224 bra 	$L__BB0_43;
	mov.f32 	%f1419, 0f00000000;
	@%p15 bra 	$L__BB0_42;
	add.s64 	%rd171, %rd203, %rd30;
	ld.global.nc.f32 	%f1419, [%rd171];
$L__BB0_42:
	st.shared.f32 	[%r5+56], %f1419;
$L__BB0_43:
	mul.lo.s32 	%r385, %r3, 19;
	add.s32 	%r386, %r385, 15;
	shr.u32 	%r387, %r386, 4;
	shl.b32 	%r388, %r2, 4;
	add.s32 	%r389, %r387, %r388;
	setp.gt.u32 	%p225, %r389, 47;
	setp.gt.u32 	%p226, %r3, 12;
	shl.b32 	%r390, %r2, 8;
	add.s32 	%r391, %r390, %r385;
	setp.gt.u32 	%p227, %r391, 752;
	or.pred  	%p228, %p226, %p227;
	or.pred  	%p230, %p225, %p228;
	@%p230 bra 	$L__BB0_47;
	mov.f32 	%f1420, 0f00000000;
	@%p16 bra 	$L__BB0_46;
	add.s64 	%rd172, %rd203, %rd31;
	ld.global.nc.f32 	%f1420, [%rd172];
$L__BB0_46:
	st.shared.f32 	[%r5+60], %f1420;
$L__BB0_47:
	mul.lo.s32 	%r392, %r3, 19;
	shr.u32 	%r393, %r392, 4;
	shl.b32 	%r394, %r2, 4;
	add.s32 	%r395, %r393, %r394;
	setp.gt.u32 	%p231, %r395, 46;
	setp.gt.u32 	%p232, %r3, 12;
	shl.b32 	%r396, %r2, 8;
	add.s32 	%r397, %r396, %r392;
	setp.gt.u32 	%p233, %r397, 751;
	or.pred  	%p234, %p232, %p233;
	or.pred  	%p236, %p231, %p234;
	@%p236 bra 	$L__BB0_51;
	mov.f32 	%f1421, 0f00000000;
	@%p17 bra 	$L__BB0_50;
	add.s64 	%rd173, %rd203, %rd33;
	ld.global.nc.f32 	%f1421, [%rd173];
$L__BB0_50:
	st.shared.f32 	[%r5+64], %f1421;
$L__BB0_51:
	mul.lo.s32 	%r398, %r3, 19;
	add.s32 	%r399, %r398, 17;
	shr.u32 	%r400, %r399, 4;
	shl.b32 	%r401, %r2, 4;
	add.s32 	%r402, %r400, %r401;
	setp.gt.u32 	%p237, %r402, 47;
	setp.gt.u32 	%p238, %r3, 12;
	shl.b32 	%r403, %r2, 8;
	add.s32 	%r404, %r403, %r398;
	setp.gt.u32 	%p239, %r404, 750;
	or.pred  	%p240, %p238, %p239;
	or.pred  	%p242, %p237, %p240;
	@%p242 bra 	$L__BB0_55;
	mov.f32 	%f1422, 0f00000000;
	@%p18 bra 	$L__BB0_54;
	add.s64 	%rd174, %rd203, %rd34;
	ld.global.nc.f32 	%f1422, [%rd174];
$L__BB0_54:
	st.shared.f32 	[%r5+68], %f1422;
$L__BB0_55:
	mul.lo.s32 	%r405, %r3, 19;
	add.s32 	%r406, %r405, 18;
	shr.u32 	%r407, %r406, 4;
	shl.b32 	%r408, %r2, 4;
	add.s32 	%r409, %r407, %r408;
	setp.gt.u32 	%p243, %r409, 47;
	setp.gt.u32 	%p244, %r3, 12;
	shl.b32 	%r410, %r2, 8;
	add.s32 	%r411, %r410, %r405;
	setp.gt.u32 	%p245, %r411, 749;
	or.pred  	%p246, %p244, %p245;
	or.pred  	%p248, %p243, %p246;
	@%p248 bra 	$L__BB0_59;
	mov.f32 	%f1423, 0f00000000;
	@%p19 bra 	$L__BB0_58;
	add.s64 	%rd175, %rd203, %rd36;
	ld.global.nc.f32 	%f1423, [%rd175];
$L__BB0_58:
	st.shared.f32 	[%r5+72], %f1423;
$L__BB0_59:
	setp.gt.u32 	%p249, %r8, 11;
	add.s64 	%rd176, %rd202, %rd38;
	ld.global.nc.f32 	%f67, [%rd176+-4];
	st.shared.f32 	[%r7], %f67;
	ld.global.nc.f32 	%f68, [%rd176];
	st.shared.f32 	[%r7+4], %f68;
	ld.global.nc.f32 	%f69, [%rd176+4];
	st.shared.f32 	[%r7+8], %f69;
	add.s64 	%rd177, %rd202, %rd39;
	ld.global.nc.f32 	%f70, [%rd177];
	st.shared.f32 	[%r7+12], %f70;
	ld.global.nc.f32 	%f71, [%rd177+4];
	st.shared.f32 	[%r7+16], %f71;
	ld.global.nc.f32 	%f72, [%rd177+8];
	st.shared.f32 	[%r7+20], %f72;
	add.s64 	%rd178, %rd202, %rd37;
	ld.global.nc.f32 	%f73, [%rd178];
	st.shared.f32 	[%r7+24], %f73;
	ld.global.nc.f32 	%f74, [%rd178+4];
	st.shared.f32 	[%r7+28], %f74;
	ld.global.nc.f32 	%f75, [%rd178+8];
	st.shared.f32 	[%r7+32], %f75;
	add.s64 	%rd179, %rd202, %rd35;
	ld.global.nc.f32 	%f76, [%rd179];
	st.shared.f32 	[%r7+36], %f76;
	ld.global.nc.f32 	%f77, [%rd179+4];
	st.shared.f32 	[%r7+40], %f77;
	ld.global.nc.f32 	%f78, [%rd179+8];
	st.shared.f32 	[%r7+44], %f78;
	add.s64 	%rd180, %rd202, %rd32;
	ld.global.nc.f32 	%f79, [%rd180];
	st.shared.f32 	[%r7+48], %f79;
	ld.global.nc.f32 	%f80, [%rd180+4];
	st.shared.f32 	[%r7+52], %f80;
	ld.global.nc.f32 	%f81, [%rd180+8];
	st.shared.f32 	[%r7+56], %f81;
	add.s64 	%rd181, %rd202, %rd29;
	ld.global.nc.f32 	%f82, [%rd181];
	st.shared.f32 	[%r7+60], %f82;
	ld.global.nc.f32 	%f83, [%rd181+4];
	st.shared.f32 	[%r7+64], %f83;
	ld.global.nc.f32 	%f84, [%rd181+8];
	st.shared.f32 	[%r7+68], %f84;
	add.s64 	%rd182, %rd202, %rd26;
	ld.global.nc.f32 	%f85, [%rd182];
	st.shared.f32 	[%r7+72], %f85;
	ld.global.nc.f32 	%f86, [%rd182+4];
	st.shared.f32 	[%r7+76], %f86;
	ld.global.nc.f32 	%f87, [%rd182+8];
	st.shared.f32 	[%r7+80], %f87;
	add.s64 	%rd183, %rd202, %rd23;
	ld.global.nc.f32 	%f88, [%rd183];
	st.shared.f32 	[%r7+84], %f88;
	ld.global.nc.f32 	%f89, [%rd183+4];
	st.shared.f32 	[%r7+88], %f89;
	ld.global.nc.f32 	%f90, [%rd183+8];
	st.shared.f32 	[%r7+92], %f90;
	add.s64 	%rd184, %rd202, %rd20;
	ld.global.nc.f32 	%f91, [%rd184];
	st.shared.f32 	[%r7+96], %f91;
	ld.global.nc.f32 	%f92, [%rd184+4];
	st.shared.f32 	[%r7+100], %f92;
	ld.global.nc.f32 	%f93, [%rd184+8];
	st.shared.f32 	[%r7+104], %f93;
	add.s64 	%rd185, %rd202, %rd17;
	ld.global.nc.f32 	%f94, [%rd185];
	st.shared.f32 	[%r7+108], %f94;
	ld.global.nc.f32 	%f95, [%rd185+4];
	st.shared.f32 	[%r7+112], %f95;
	ld.global.nc.f32 	%f96, [%rd185+8];
	st.shared.f32 	[%r7+116], %f96;
	@%p249 bra 	$L__BB0_66;
	@%p20 bra 	$L__BB0_62;
	add.s64 	%rd186, %rd202, %rd14;
	ld.global.nc.f32 	%f97, [%rd186];
	st.shared.f32 	[%r7+120], %f97;
$L__BB0_62:
	@%p21 bra 	$L__BB0_64;
	add.s64 	%rd187, %rd202, %rd10;
	ld.global.nc.f32 	%f98, [%rd187];
	st.shared.f32 	[%r7+124], %f98;
$L__BB0_64:
	@%p22 bra 	$L__BB0_66;
	add.s64 	%rd188, %rd202, %rd10;
	ld.global.nc.f32 	%f99, [%rd188+4];
	st.shared.f32 	[%r7+128], %f99;
$L__BB0_66:
	setp.gt.u32 	%p250, %r9, 11;
	@%p250 bra 	$L__BB0_73;
	@%p23 bra 	$L__BB0_69;
	add.s64 	%rd189, %rd202, %rd13;
	ld.global.nc.f32 	%f100, [%rd189];
	st.shared.f32 	[%r7+132], %f100;
$L__BB0_69:
	@%p24 bra 	$L__BB0_71;
	add.s64 	%rd190, %rd202, %rd8;
	ld.global.nc.f32 	%f101, [%rd190];
	st.shared.f32 	[%r7+136], %f101;
$L__BB0_71:
	@%p25 bra 	$L__BB0_73;
	add.s64 	%rd191, %rd202, %rd8;
	ld.global.nc.f32 	%f102, [%rd191+4];
	st.shared.f32 	[%r7+140], %f102;
$L__BB0_73:
	setp.gt.u32 	%p251, %r10, 11;
	@%p251 bra 	$L__BB0_80;
	@%p26 bra 	$L__BB0_76;
	add.s64 	%rd192, %rd202, %rd12;
	ld.global.nc.f32 	%f103, [%rd192];
	st.shared.f32 	[%r7+144], %f103;
$L__BB0_76:
	@%p27 bra 	$L__BB0_78;
	add.s64 	%rd193, %rd202, %rd6;
	ld.global.nc.f32 	%f104, [%rd193];
	st.shared.f32 	[%r7+148], %f104;
$L__BB0_78:
	@%p28 bra 	$L__BB0_80;
	add.s64 	%rd194, %rd202, %rd6;
	ld.global.nc.f32 	%f105, [%rd194+4];
	st.shared.f32 	[%r7+152], %f105;
$L__BB0_80:
	setp.gt.u32 	%p252, %r11, 11;
	@%p252 bra 	$L__BB0_87;
	@%p29 bra 	$L__BB0_83;
	add.s64 	%rd195, %rd202, %rd11;
	ld.global.nc.f32 	%f106, [%rd195];
	st.shared.f32 	[%r7+156], %f106;
$L__BB0_83:
	@%p30 bra 	$L__BB0_85;
	add.s64 	%rd196, %rd202, %rd4;
	ld.global.nc.f32 	%f107, [%rd196];
	st.shared.f32 	[%r7+160], %f107;
$L__BB0_85:
	@%p31 bra 	$L__BB0_87;
	add.s64 	%rd197, %rd202, %rd4;
	ld.global.nc.f32 	%f108, [%rd197+4];
	st.shared.f32 	[%r7+164], %f108;
$L__BB0_87:
	bar.sync 	0;
	ld.shared.f32 	%f109, [%r12];
	ld.shared.f32 	%f110, [%r12+192];
	ld.shared.f32 	%f111, [%r13];
	ld.shared.f32 	%f112, [%r13+36];
	ld.shared.f32 	%f113, [%r13+576];
	ld.shared.f32 	%f114, [%r13+612];
	ld.shared.f32 	%f115, [%r13+1152];
	ld.shared.f32 	%f116, [%r13+1188];
	ld.shared.f32 	%f117, [%r13+1728];
	ld.shared.f32 	%f118, [%r13+1764];
	fma.rn.f32 	%f119, %f109, %f111, %f1404;
	fma.rn.f32 	%f120, %f109, %f113, %f1403;
	fma.rn.f32 	%f121, %f109, %f115, %f1402;
	fma.rn.f32 	%f122, %f109, %f117, %f1401;
	fma.rn.f32 	%f123, %f110, %f112, %f119;
	fma.rn.f32 	%f124, %f110, %f114, %f120;
	fma.rn.f32 	%f125, %f110, %f116, %f121;
	fma.rn.f32 	%f126, %f110, %f118, %f122;
	ld.shared.f32 	%f127, [%r12+4];
	ld.shared.f32 	%f128, [%r12+196];
	ld.shared.f32 	%f129, [%r13+4];
	ld.shared.f32 	%f130, [%r13+40];
	ld.shared.f32 	%f131, [%r13+580];
	ld.shared.f32 	%f132, [%r13+616];
	ld.shared.f32 	%f133, [%r13+1156];
	ld.shared.f32 	%f134, [%r13+1192];
	ld.shared.f32 	%f135, [%r13+1732];
	ld.shared.f32 	%f136, [%r13+1768];
	fma.rn.f32 	%f137, %f127, %f129, %f123;
	fma.rn.f32 	%f138, %f127, %f131, %f124;
	fma.rn.f32 	%f139, %f127, %f133, %f125;
	fma.rn.f32 	%f140, %f127, %f135, %f126;
	fma.rn.f32 	%f141, %f128, %f130, %f137;
	fma.rn.f32 	%f142, %f128, %f132, %f138;
	fma.rn.f32 	%f143, %f128, %f134, %f139;
	fma.rn.f32 	%f144, %f128, %f136, %f140;
	ld.shared.f32 	%f145, [%r12+8];
	ld.shared.f32 	%f146, [%r12+200];
	ld.shared.f32 	%f147, [%r13+8];
	ld.shared.f32 	%f148, [%r13+44];
	ld.shared.f32 	%f149, [%r13+584];
	ld.shared.f32 	%f150, [%r13+620];
	ld.shared.f32 	%f151, [%r13+1160];
	ld.shared.f32 	%f152, [%r13+1196];
	ld.shared.f32 	%f153, [%r13+1736];
	ld.shared.f32 	%f154, [%r13+1772];
	fma.rn.f32 	%f155, %f145, %f147, %f141;
	fma.rn.f32 	%f156, %f145, %f149, %f142;
	fma.rn.f32 	%f157, %f145, %f151, %f143;
	fma.rn.f32 	%f158, %f145, %f153, %f144;
	fma.rn.f32 	%f159, %f146, %f148, %f155;
	fma.rn.f32 	%f160, %f146, %f150, %f156;
	fma.rn.f32 	%f161, %f146, %f152, %f157;
	fma.rn.f32 	%f162, %f146, %f154, %f158;
	ld.shared.f32 	%f163, [%r12+64];
	ld.shared.f32 	%f164, [%r12+256];
	ld.shared.f32 	%f165, [%r13+12];
	ld.shared.f32 	%f166, [%r13+48];
	ld.shared.f32 	%f167, [%r13+588];
	ld.shared.f32 	%f168, [%r13+624];
	ld.shared.f32 	%f169, [%r13+1164];
	ld.shared.f32 	%f170, [%r13+1200];
	ld.shared.f32 	%f171, [%r13+1740];
	ld.shared.f32 	%f172, [%r13+1776];
	fma.rn.f32 	%f173, %f163, %f165, %f159;
	fma.rn.f32 	%f174, %f163, %f167, %f160;
	fma.rn.f32 	%f175, %f163, %f169, %f161;
	fma.rn.f32 	%f176, %f163, %f171, %f162;
	fma.rn.f32 	%f177, %f164, %f166, %f173;
	fma.rn.f32 	%f178, %f164, %f168, %f174;
	fma.rn.f32 	%f179, %f164, %f170, %f175;
	fma.rn.f32 	%f180, %f164, %f172, %f176;
	ld.shared.f32 	%f181, [%r12+68];
	ld.shared.f32 	%f182, [%r12+260];
	ld.shared.f32 	%f183, [%r13+16];
	ld.shared.f32 	%f184, [%r13+52];
	ld.shared.f32 	%f185, [%r13+592];
	ld.shared.f32 	%f186, [%r13+628];
	ld.shared.f32 	%f187, [%r13+1168];
	ld.shared.f32 	%f188, [%r13+1204];
	ld.shared.f32 	%f189, [%r13+1744];
	ld.shared.f32 	%f190, [%r13+1780];
	fma.rn.f32 	%f191, %f181, %f183, %f177;
	fma.rn.f32 	%f192, %f181, %f185, %f178;
	fma.rn.f32 	%f193, %f181, %f187, %f179;
	fma.rn.f32 	%f194, %f181, %f189, %f180;
	fma.rn.f32 	%f195, %f182, %f184, %f191;
	fma.rn.f32 	%f196, %f182, %f186, %f192;
	fma.rn.f32 	%f197, %f182, %f188, %f193;
	fma.rn.f32 	%f198, %f182, %f190, %f194;
	ld.shared.f32 	%f199, [%r12+72];
	ld.shared.f32 	%f200, [%r12+264];
	ld.shared.f32 	%f201, [%r13+20];
	ld.shared.f32 	%f202, [%r13+56];
	ld.shared.f32 	%f203, [%r13+596];
	ld.shared.f32 	%f204, [%r13+632];
	ld.shared.f32 	%f205, [%r13+1172];
	ld.shared.f32 	%f206, [%r13+1208];
	ld.shared.f32 	%f207, [%r13+1748];
	ld.shared.f32 	%f208, [%r13+1784];
	fma.rn.f32 	%f209, %f199, %f201, %f195;
	fma.rn.f32 	%f210, %f199, %f203, %f196;
	fma.rn.f32 	%f211, %f199, %f205, %f197;
	fma.rn.f32 	%f212, %f199, %f207, %f198;
	fma.rn.f32 	%f213, %f200, %f202, %f209;
	fma.rn.f32 	%f214, %f200, %f204, %f210;
	fma.rn.f32 	%f215, %f200, %f206, %f211;
	fma.rn.f32 	%f216, %f200, %f208, %f212;
	ld.shared.f32 	%f217, [%r12+128];
	ld.shared.f32 	%f218, [%r12+320];
	ld.shared.f32 	%f219, [%r13+24];
	ld.shared.f32 	%f220, [%r13+60];
	ld.shared.f32 	%f221, [%r13+600];
	ld.shared.f32 	%f222, [%r13+636];
	ld.shared.f32 	%f223, [%r13+1176];
	ld.shared.f32 	%f224, [%r13+1212];
	ld.shared.f32 	%f225, [%r13+1752];
	ld.shared.f32 	%f226, [%r13+1788];
	fma.rn.f32 	%f227, %f217, %f219, %f213;
	fma.rn.f32 	%f228, %f217, %f221, %f214;
	fma.rn.f32 	%f229, %f217, %f223, %f215;
	fma.rn.f32 	%f230, %f217, %f225, %f216;
	fma.rn.f32 	%f231, %f218, %f220, %f227;
	fma.rn.f32 	%f232, %f218, %f222, %f228;
	fma.rn.f32 	%f233, %f218, %f224, %f229;
	fma.rn.f32 	%f234, %f218, %f226, %f230;
	ld.shared.f32 	%f235, [%r12+132];
	ld.shared.f32 	%f236, [%r12+324];
	ld.shared.f32 	%f237, [%r13+28];
	ld.shared.f32 	%f238, [%r13+64];
	ld.shared.f32 	%f239, [%r13+604];
	ld.shared.f32 	%f240, [%r13+640];
	ld.shared.f32 	%f241, [%r13+1180];
	ld.shared.f32 	%f242, [%r13+1216];
	ld.shared.f32 	%f243, [%r13+1756];
	ld.shared.f32 	%f244, [%r13+1792];
	fma.rn.f32 	%f245, %f235, %f237, %f231;
	fma.rn.f32 	%f246, %f235, %f239, %f232;
	fma.rn.f32 	%f247, %f235, %f241, %f233;
	fma.rn.f32 	%f248, %f235, %f243, %f234;
	fma.rn.f32 	%f249, %f236, %f238, %f245;
	fma.rn.f32 	%f250, %f236, %f240, %f246;
	fma.rn.f32 	%f251, %f236, %f242, %f247;
	fma.rn.f32 	%f252, %f236, %f244, %f248;
	ld.shared.f32 	%f253, [%r12+136];
	ld.shared.f32 	%f254, [%r12+328];
	ld.shared.f32 	%f255, [%r13+32];
	ld.shared.f32 	%f256, [%r13+68];
	ld.shared.f32 	%f257, [%r13+608];
	ld.shared.f32 	%f258, [%r13+644];
	ld.shared.f32 	%f259, [%r13+1184];
	ld.shared.f32 	%f260, [%r13+1220];
	ld.shared.f32 	%f261, [%r13+1760];
	ld.shared.f32 	%f262, [%r13+1796];
	fma.rn.f32 	%f263, %f253, %f255, %f249;
	fma.rn.f32 	%f264, %f253, %f257, %f250;
	fma.rn.f32 	%f265, %f253, %f259, %f251;
	fma.rn.f32 	%f266, %f253, %f261, %f252;
	fma.rn.f32 	%f267, %f254, %f256, %f263;
	fma.rn.f32 	%f268, %f254, %f258, %f264;
	fma.rn.f32 	%f269, %f254, %f260, %f265;
	fma.rn.f32 	%f270, %f254, %f262, %f266;
	ld.shared.f32 	%f271, [%r12+384];
	ld.shared.f32 	%f272, [%r12+576];
	ld.shared.f32 	%f273, [%r13+72];
	ld.shared.f32 	%f274, [%r13+108];
	ld.shared.f32 	%f275, [%r13+648];
	ld.shared.f32 	%f276, [%r13+684];
	ld.shared.f32 	%f277, [%r13+1224];
	ld.shared.f32 	%f278, [%r13+1260];
	ld.shared.f32 	%f279, [%r13+1800];
	ld.shared.f32 	%f280, [%r13+1836];
	fma.rn.f32 	%f281, %f271, %f273, %f267;
	fma.rn.f32 	%f282, %f271, %f275, %f268;
	fma.rn.f32 	%f283, %f271, %f277, %f269;
	fma.rn.f32 	%f284, %f271, %f279, %f270;
	fma.rn.f32 	%f285, %f272, %f274, %f281;
	fma.rn.f32 	%f286, %f272, %f276, %f282;
	fma.rn.f32 	%f287, %f272, %f278, %f283;
	fma.rn.f32 	%f288, %f272, %f280, %f284;
	ld.shared.f32 	%f289, [%r12+388];
	ld.shared.f32 	%f290, [%r12+580];
	ld.shared.f32 	%f291, [%r13+76];
	ld.shared.f32 	%f292, [%r13+112];
	ld.shared.f32 	%f293, [%r13+652];
	ld.shared.f32 	%f294, [%r13+688];
	ld.shared.f32 	%f295, [%r13+1228];
	ld.shared.f32 	%f296, [%r13+1264];
	ld.shared.f32 	%f297, [%r13+1804];
	ld.shared.f32 	%f298, [%r13+1840];
	fma.rn.f32 	%f299, %f289, %f291, %f285;
	fma.rn.f32 	%f300, %f289, %f293, %f286;
	fma.rn.f32 	%f301, %f289, %f295, %f287;
	fma.rn.f32 	%f302, %f289, %f297, %f288;
	fma.rn.f32 	%f303, %f290, %f292, %f299;
	fma.rn.f32 	%f304, %f290, %f294, %f300;
	fma.rn.f32 	%f305, %f290, %f296, %f301;
	fma.rn.f32 	%f306, %f290, %f298, %f302;
	ld.shared.f32 	%f307, [%r12+392];
	ld.shared.f32 	%f308, [%r12+584];
	ld.shared.f32 	%f309, [%r13+80];
	ld.shared.f32 	%f310, [%r13+116];
	ld.shared.f32 	%f311, [%r13+656];
	ld.shared.f32 	%f312, [%r13+692];
	ld.shared.f32 	%f313, [%r13+1232];
	ld.shared.f32 	%f314, [%r13+1268];
	ld.shared.f32 	%f315, [%r13+1808];
	ld.shared.f32 	%f316, [%r13+1844];
	fma.rn.f32 	%f317, %f307, %f309, %f303;
	fma.rn.f32 	%f318, %f307, %f311, %f304;
	fma.rn.f32 	%f319, %f307, %f313, %f305;
	fma.rn.f32 	%f320, %f307, %f315, %f306;
	fma.rn.f32 	%f321, %f308, %f310, %f317;
	fma.rn.f32 	%f322, %f308, %f312, %f318;
	fma.rn.f32 	%f323, %f308, %f314, %f319;
	fma.rn.f32 	%f324, %f308, %f316, %f320;
	ld.shared.f32 	%f325, [%r12+448];
	ld.shared.f32 	%f326, [%r12+640];
	ld.shared.f32 	%f327, [%r13+84];
	ld.shared.f32 	%f328, [%r13+120];
	ld.shared.f32 	%f329, [%r13+660];
	ld.shared.f32 	%f330, [%r13+696];
	ld.shared.f32 	%f331, [%r13+1236];
	ld.shared.f32 	%f332, [%r13+1272];
	ld.shared.f32 	%f333, [%r13+1812];
	ld.shared.f32 	%f334, [%r13+1848];
	fma.rn.f32 	%f335, %f325, %f327, %f321;
	fma.rn.f32 	%f336, %f325, %f329, %f322;
	fma.rn.f32 	%f337, %f325, %f331, %f323;
	fma.rn.f32 	%f338, %f325, %f333, %f324;
	fma.rn.f32 	%f339, %f326, %f328, %f335;
	fma.rn.f32 	%f340, %f326, %f330, %f336;
	fma.rn.f32 	%f341, %f326, %f332, %f337;
	fma.rn.f32 	%f342, %f326, %f334, %f338;
	ld.shared.f32 	%f343, [%r12+452];
	ld.shared.f32 	%f344, [%r12+644];
	ld.shared.f32 	%f345, [%r13+88];
	ld.shared.f32 	%f346, [%r13+124];
	ld.shared.f32 	%f347, [%r13+664];
	ld.shared.f32 	%f348, [%r13+700];
	ld.shared.f32 	%f349, [%r13+1240];
	ld.shared.f32 	%f350, [%r13+1276];
	ld.shared.f32 	%f351, [%r13+1816];
	ld.shared.f32 	%f352, [%r13+1852];
	fma.rn.f32 	%f353, %f343, %f345, %f339;
	fma.rn.f32 	%f354, %f343, %f347, %f340;
	fma.rn.f32 	%f355, %f343, %f349, %f341;
	fma.rn.f32 	%f356, %f343, %f351, %f342;
	fma.rn.f32 	%f357, %f344, %f346, %f353;
	fma.rn.f32 	%f358, %f344, %f348, %f354;
	fma.rn.f32 	%f359, %f344, %f350, %f355;
	fma.rn.f32 	%f360, %f344, %f352, %f356;
	ld.shared.f32 	%f361, [%r12+456];
	ld.shared.f32 	%f362, [%r12+648];
	ld.shared.f32 	%f363, [%r13+92];
	ld.shared.f32 	%f364, [%r13+128];
	ld.shared.f32 	%f365, [%r13+668];
	ld.shared.f32 	%f366, [%r13+704];
	ld.shared.f32 	%f367, [%r13+1244];
	ld.shared.f32 	%f368, [%r13+1280];
	ld.shared.f32 	%f369, [%r13+1820];
	ld.shared.f32 	%f370, [%r13+1856];
	fma.rn.f32 	%f371, %f361, %f363, %f357;
	fma.rn.f32 	%f372, %f361, %f365, %f358;
	fma.rn.f32 	%f373, %f361, %f367, %f359;
	fma.rn.f32 	%f374, %f361, %f369, %f360;
	fma.rn.f32 	%f375, %f362, %f364, %f371;
	fma.rn.f32 	%f376, %f362, %f366, %f372;
	fma.rn.f32 	%f377, %f362, %f368, %f373;
	fma.rn.f32 	%f378, %f362, %f370, %f374;
	ld.shared.f32 	%f379, [%r12+512];
	ld.shared.f32 	%f380, [%r12+704];
	ld.shared.f32 	%f381, [%r13+96];
	ld.shared.f32 	%f382, [%r13+132];
	ld.shared.f32 	%f383, [%r13+672];
	ld.shared.f32 	%f384, [%r13+708];
	ld.shared.f32 	%f385, [%r13+1248];
	ld.shared.f32 	%f386, [%r13+1284];
	ld.shared.f32 	%f387, [%r13+1824];
	ld.shared.f32 	%f388, [%r13+1860];
	fma.rn.f32 	%f389, %f379, %f381, %f375;
	fma.rn.f32 	%f390, %f379, %f383, %f376;
	fma.rn.f32 	%f391, %f379, %f385, %f377;
	fma.rn.f32 	%f392, %f379, %f387, %f378;
	fma.rn.f32 	%f393, %f380, %f382, %f389;
	fma.rn.f32 	%f394, %f380, %f384, %f390;
	fma.rn.f32 	%f395, %f380, %f386, %f391;
	fma.rn.f32 	%f396, %f380, %f388, %f392;
	ld.shared.f32 	%f397, [%r12+516];
	ld.shared.f32 	%f398, [%r12+708];
	ld.shared.f32 	%f399, [%r13+100];
	ld.shared.f32 	%f400, [%r13+136];
	ld.shared.f32 	%f401, [%r13+676];
	ld.shared.f32 	%f402, [%r13+712];
	ld.shared.f32 	%f403, [%r13+1252];
	ld.shared.f32 	%f404, [%r13+1288];
	ld.shared.f32 	%f405, [%r13+1828];
	ld.shared.f32 	%f406, [%r13+1864];
	fma.rn.f32 	%f407, %f397, %f399, %f393;
	fma.rn.f32 	%f408, %f397, %f401, %f394;
	fma.rn.f32 	%f409, %f397, %f403, %f395;
	fma.rn.f32 	%f410, %f397, %f405, %f396;
	fma.rn.f32 	%f411, %f398, %f400, %f407;
	fma.rn.f32 	%f412, %f398, %f402, %f408;
	fma.rn.f32 	%f413, %f398, %f404, %f409;
	fma.rn.f32 	%f414, %f398, %f406, %f410;
	ld.shared.f32 	%f415, [%r12+520];
	ld.shared.f32 	%f416, [%r12+712];
	ld.shared.f32 	%f417, [%r13+104];
	ld.shared.f32 	%f418, [%r13+140];
	ld.shared.f32 	%f419, [%r13+680];
	ld.shared.f32 	%f420, [%r13+716];
	ld.shared.f32 	%f421, [%r13+1256];
	ld.shared.f32 	%f422, [%r13+1292];
	ld.shared.f32 	%f423, [%r13+1832];
	ld.shared.f32 	%f424, [%r13+1868];
	fma.rn.f32 	%f425, %f415, %f417, %f411;
	fma.rn.f32 	%f426, %f415, %f419, %f412;
	fma.rn.f32 	%f427, %f415, %f421, %f413;
	fma.rn.f32 	%f428, %f415, %f423, %f414;
	fma.rn.f32 	%f429, %f416, %f418, %f425;
	fma.rn.f32 	%f430, %f416, %f420, %f426;
	fma.rn.f32 	%f431, %f416, %f422, %f427;
	fma.rn.f32 	%f432, %f416, %f424, %f428;
	ld.shared.f32 	%f433, [%r12+768];
	ld.shared.f32 	%f434, [%r12+960];
	ld.shared.f32 	%f435, [%r13+144];
	ld.shared.f32 	%f436, [%r13+180];
	ld.shared.f32 	%f437, [%r13+720];
	ld.shared.f32 	%f438, [%r13+756];
	ld.shared.f32 	%f439, [%r13+1296];
	ld.shared.f32 	%f440, [%r13+1332];
	ld.shared.f32 	%f441, [%r13+1872];
	ld.shared.f32 	%f442, [%r13+1908];
	fma.rn.f32 	%f443, %f433, %f435, %f429;
	fma.rn.f32 	%f444, %f433, %f437, %f430;
	fma.rn.f32 	%f445, %f433, %f439, %f431;
	fma.rn.f32 	%f446, %f433, %f441, %f432;
	fma.rn.f32 	%f447, %f434, %f436, %f443;
	fma.rn.f32 	%f448, %f434, %f438, %f444;
	fma.rn.f32 	%f449, %f434, %f440, %f445;
	fma.rn.f32 	%f450, %f434, %f442, %f446;
	ld.shared.f32 	%f451, [%r12+772];
	ld.shared.f32 	%f452, [%r12+964];
	ld.shared.f32 	%f453, [%r13+148];
	ld.shared.f32 	%f454, [%r13+184];
	ld.shared.f32 	%f455, [%r13+724];
	ld.shared.f32 	%f456, [%r13+760];
	ld.shared.f32 	%f457, [%r13+1300];
	ld.shared.f32 	%f458, [%r13+1336];
	ld.shared.f32 	%f459, [%r13+1876];
	ld.shared.f32 	%f460, [%r13+1912];
	fma.rn.f32 	%f461, %f451, %f453, %f447;
	fma.rn.f32 	%f462, %f451, %f455, %f448;
	fma.rn.f32 	%f463, %f451, %f457, %f449;
	fma.rn.f32 	%f464, %f451, %f459, %f450;
	fma.rn.f32 	%f465, %f452, %f454, %f461;
	fma.rn.f32 	%f466, %f452, %f456, %f462;
	fma.rn.f32 	%f467, %f452, %f458, %f463;
	fma.rn.f32 	%f468, %f452, %f460, %f464;
	ld.shared.f32 	%f469, [%r12+776];
	ld.shared.f32 	%f470, [%r12+968];
	ld.shared.f32 	%f471, [%r13+152];
	ld.shared.f32 	%f472, [%r13+188];
	ld.shared.f32 	%f473, [%r13+728];
	ld.shared.f32 	%f474, [%r13+764];
	ld.shared.f32 	%f475, [%r13+1304];
	ld.shared.f32 	%f476, [%r13+1340];
	ld.shared.f32 	%f477, [%r13+1880];
	ld.shared.f32 	%f478, [%r13+1916];
	fma.rn.f32 	%f479, %f469, %f471, %f465;
	fma.rn.f32 	%f480, %f469, %f473, %f466;
	fma.rn.f32 	%f481, %f469, %f475, %f467;
	fma.rn.f32 	%f482, %f469, %f477, %f468;
	fma.rn.f32 	%f483, %f470, %f472, %f479;
	fma.rn.f32 	%f484, %f470, %f474, %f480;
	fma.rn.f32 	%f485, %f470, %f476, %f481;
	fma.rn.f32 	%f486, %f470, %f478, %f482;
	ld.shared.f32 	%f487, [%r12+832];
	ld.shared.f32 	%f488, [%r12+1024];
	ld.shared.f32 	%f489, [%r13+156];
	ld.shared.f32 	%f490, [%r13+192];
	ld.shared.f32 	%f491, [%r13+732];
	ld.shared.f32 	%f492, [%r13+768];
	ld.shared.f32 	%f493, [%r13+1308];
	ld.shared.f32 	%f494, [%r13+1344];
	ld.shared.f32 	%f495, [%r13+1884];
	ld.shared.f32 	%f496, [%r13+1920];
	fma.rn.f32 	%f497, %f487, %f489, %f483;
	fma.rn.f32 	%f498, %f487, %f491, %f484;
	fma.rn.f32 	%f499, %f487, %f493, %f485;
	fma.rn.f32 	%f500, %f487, %f495, %f486;
	fma.rn.f32 	%f501, %f488, %f490, %f497;
	fma.rn.f32 	%f502, %f488, %f492, %f498;
	fma.rn.f32 	%f503, %f488, %f494, %f499;
	fma.rn.f32 	%f504, %f488, %f496, %f500;
	ld.shared.f32 	%f505, [%r12+836];
	ld.shared.f32 	%f506, [%r12+1028];
	ld.shared.f32 	%f507, [%r13+160];
	ld.shared.f32 	%f508, [%r13+196];
	ld.shared.f32 	%f509, [%r13+736];
	ld.shared.f32 	%f510, [%r13+772];
	ld.shared.f32 	%f511, [%r13+1312];
	ld.shared.f32 	%f512, [%r13+1348];
	ld.shared.f32 	%f513, [%r13+1888];
	ld.shared.f32 	%f514, [%r13+1924];
	fma.rn.f32 	%f515, %f505, %f507, %f501;
	fma.rn.f32 	%f516, %f505, %f509, %f502;
	fma.rn.f32 	%f517, %f505, %f511, %f503;
	fma.rn.f32 	%f518, %f505, %f513, %f504;
	fma.rn.f32 	%f519, %f506, %f508, %f515;
	fma.rn.f32 	%f520, %f506, %f510, %f516;
	fma.rn.f32 	%f521, %f506, %f512, %f517;
	fma.rn.f32 	%f522, %f506, %f514, %f518;
	ld.shared.f32 	%f523, [%r12+840];
	ld.shared.f32 	%f524, [%r12+1032];
	ld.shared.f32 	%f525, [%r13+164];
	ld.shared.f32 	%f526, [%r13+200];
	ld.shared.f32 	%f527, [%r13+740];
	ld.shared.f32 	%f528, [%r13+776];
	ld.shared.f32 	%f529, [%r13+1316];
	ld.shared.f32 	%f530, [%r13+1352];
	ld.shared.f32 	%f531, [%r13+1892];
	ld.shared.f32 	%f532, [%r13+1928];
	fma.rn.f32 	%f533, %f523, %f525, %f519;
	fma.rn.f32 	%f534, %f523, %f527, %f520;
	fma.rn.f32 	%f535, %f523, %f529, %f521;
	fma.rn.f32 	%f536, %f523, %f531, %f522;
	fma.rn.f32 	%f537, %f524, %f526, %f533;
	fma.rn.f32 	%f538, %f524, %f528, %f534;
	fma.rn.f32 	%f539, %f524, %f530, %f535;
	fma.rn.f32 	%f540, %f524, %f532, %f536;
	ld.shared.f32 	%f541, [%r12+896];
	ld.shared.f32 	%f542, [%r12+1088];
	ld.shared.f32 	%f543, [%r13+168];
	ld.shared.f32 	%f544, [%r13+204];
	ld.shared.f32 	%f545, [%r13+744];
	ld.shared.f32 	%f546, [%r13+780];
	ld.shared.f32 	%f547, [%r13+1320];
	ld.shared.f32 	%f548, [%r13+1356];
	ld.shared.f32 	%f549, [%r13+1896];
	ld.shared.f32 	%f550, [%r13+1932];
	fma.rn.f32 	%f551, %f541, %f543, %f537;
	fma.rn.f32 	%f552, %f541, %f545, %f538;
	fma.rn.f32 	%f553, %f541, %f547, %f539;
	fma.rn.f32 	%f554, %f541, %f549, %f540;
	fma.rn.f32 	%f555, %f542, %f544, %f551;
	fma.rn.f32 	%f556, %f542, %f546, %f552;
	fma.rn.f32 	%f557, %f542, %f548, %f553;
	fma.rn.f32 	%f558, %f542, %f550, %f554;
	ld.shared.f32 	%f559, [%r12+900];
	ld.shared.f32 	%f560, [%r12+1092];
	ld.shared.f32 	%f561, [%r13+172];
	ld.shared.f32 	%f562, [%r13+208];
	ld.shared.f32 	%f563, [%r13+748];
	ld.shared.f32 	%f564, [%r13+784];
	ld.shared.f32 	%f565, [%r13+1324];
	ld.shared.f32 	%f566, [%r13+1360];
	ld.shared.f32 	%f567, [%r13+1900];
	ld.shared.f32 	%f568, [%r13+1936];
	fma.rn.f32 	%f569, %f559, %f561, %f555;
	fma.rn.f32 	%f570, %f559, %f563, %f556;
	fma.rn.f32 	%f571, %f559, %f565, %f557;
	fma.rn.f32 	%f572, %f559, %f567, %f558;
	fma.rn.f32 	%f573, %f560, %f562, %f569;
	fma.rn.f32 	%f574, %f560, %f564, %f570;
	fma.rn.f32 	%f575, %f560, %f566, %f571;
	fma.rn.f32 	%f576, %f560, %f568, %f572;
	ld.shared.f32 	%f577, [%r12+904];
	ld.shared.f32 	%f578, [%r12+1096];
	ld.shared.f32 	%f579, [%r13+176];
	ld.shared.f32 	%f580, [%r13+212];
	ld.shared.f32 	%f581, [%r13+752];
	ld.shared.f32 	%f582, [%r13+788];
	ld.shared.f32 	%f583, [%r13+1328];
	ld.shared.f32 	%f584, [%r13+1364];
	ld.shared.f32 	%f585, [%r13+1904];
	ld.shared.f32 	%f586, [%r13+1940];
	fma.rn.f32 	%f587, %f577, %f579, %f573;
	fma.rn.f32 	%f588, %f577, %f581, %f574;
	fma.rn.f32 	%f589, %f577, %f583, %f575;
	fma.rn.f32 	%f590, %f577, %f585, %f576;
	fma.rn.f32 	%f591, %f578, %f580, %f587;
	fma.rn.f32 	%f592, %f578, %f582, %f588;
	fma.rn.f32 	%f593, %f578, %f584, %f589;
	fma.rn.f32 	%f594, %f578, %f586, %f590;
	ld.shared.f32 	%f595, [%r12+1152];
	ld.shared.f32 	%f596, [%r12+1344];
	ld.shared.f32 	%f597, [%r13+216];
	ld.shared.f32 	%f598, [%r13+252];
	ld.shared.f32 	%f599, [%r13+792];
	ld.shared.f32 	%f600, [%r13+828];
	ld.shared.f32 	%f601, [%r13+1368];
	ld.shared.f32 	%f602, [%r13+1404];
	ld.shared.f32 	%f603, [%r13+1944];
	ld.shared.f32 	%f604, [%r13+1980];
	fma.rn.f32 	%f605, %f595, %f597, %f591;
	fma.rn.f32 	%f606, %f595, %f599, %f592;
	fma.rn.f32 	%f607, %f595, %f601, %f593;
	fma.rn.f32 	%f608, %f595, %f603, %f594;
	fma.rn.f32 	%f609, %f596, %f598, %f605;
	fma.rn.f32 	%f610, %f596, %f600, %f606;
	fma.rn.f32 	%f611, %f596, %f602, %f607;
	fma.rn.f32 	%f612, %f596, %f604, %f608;
	ld.shared.f32 	%f613, [%r12+1156];
	ld.shared.f32 	%f614, [%r12+1348];
	ld.shared.f32 	%f615, [%r13+220];
	ld.shared.f32 	%f616, [%r13+256];
	ld.shared.f32 	%f617, [%r13+796];
	ld.shared.f32 	%f618, [%r13+832];
	ld.shared.f32 	%f619, [%r13+1372];
	ld.shared.f32 	%f620, [%r13+1408];
	ld.shared.f32 	%f621, [%r13+1948];
	ld.shared.f32 	%f622, [%r13+1984];
	fma.rn.f32 	%f623, %f613, %f615, %f609;
	fma.rn.f32 	%f624, %f613, %f617, %f610;
	fma.rn.f32 	%f625, %f613, %f619, %f611;
	fma.rn.f32 	%f626, %f613, %f621, %f612;
	fma.rn.f32 	%f627, %f614, %f616, %f623;
	fma.rn.f32 	%f628, %f614, %f618, %f624;
	fma.rn.f32 	%f629, %f614, %f620, %f625;
	fma.rn.f32 	%f630, %f614, %f622, %f626;
	ld.shared.f32 	%f631, [%r12+1160];
	ld.shared.f32 	%f632, [%r12+1352];
	ld.shared.f32 	%f633, [%r13+224];
	ld.shared.f32 	%f634, [%r13+260];
	ld.shared.f32 	%f635, [%r13+800];
	ld.shared.f32 	%f636, [%r13+836];
	ld.shared.f32 	%f637, [%r13+1376];
	ld.shared.f32 	%f638, [%r13+1412];
	ld.shared.f32 	%f639, [%r13+1952];
	ld.shared.f32 	%f640, [%r13+1988];
	fma.rn.f32 	%f641, %f631, %f633, %f627;
	fma.rn.f32 	%f642, %f631, %f635, %f628;
	fma.rn.f32 	%f643, %f631, %f637, %f629;
	fma.rn.f32 	%f644, %f631, %f639, %f630;
	fma.rn.f32 	%f645, %f632, %f634, %f641;
	fma.rn.f32 	%f646, %f632, %f636, %f642;
	fma.rn.f32 	%f647, %f632, %f638, %f643;
	fma.rn.f32 	%f648, %f632, %f640, %f644;
	ld.shared.f32 	%f649, [%r12+1216];
	ld.shared.f32 	%f650, [%r12+1408];
	ld.shared.f32 	%f651, [%r13+228];
	ld.shared.f32 	%f652, [%r13+264];
	ld.shared.f32 	%f653, [%r13+804];
	ld.shared.f32 	%f654, [%r13+840];
	ld.shared.f32 	%f655, [%r13+1380];
	ld.shared.f32 	%f656, [%r13+1416];
	ld.shared.f32 	%f657, [%r13+1956];
	ld.shared.f32 	%f658, [%r13+1992];
	fma.rn.f32 	%f659, %f649, %f651, %f645;
	fma.rn.f32 	%f660, %f649, %f653, %f646;
	fma.rn.f32 	%f661, %f649, %f655, %f647;
	fma.rn.f32 	%f662, %f649, %f657, %f648;
	fma.rn.f32 	%f663, %f650, %f652, %f659;
	fma.rn.f32 	%f664, %f650, %f654, %f660;
	fma.rn.f32 	%f665, %f650, %f656, %f661;
	fma.rn.f32 	%f666, %f650, %f658, %f662;
	ld.shared.f32 	%f667, [%r12+1220];
	ld.shared.f32 	%f668, [%r12+1412];
	ld.shared.f32 	%f669, [%r13+232];
	ld.shared.f32 	%f670, [%r13+268];
	ld.shared.f32 	%f671, [%r13+808];
	ld.shared.f32 	%f672, [%r13+844];
	ld.shared.f32 	%f673, [%r13+1384];
	ld.shared.f32 	%f674, [%r13+1420];
	ld.shared.f32 	%f675, [%r13+1960];
	ld.shared.f32 	%f676, [%r13+1996];
	fma.rn.f32 	%f677, %f667, %f669, %f663;
	fma.rn.f32 	%f678, %f667, %f671, %f664;
	fma.rn.f32 	%f679, %f667, %f673, %f665;
	fma.rn.f32 	%f680, %f667, %f675, %f666;
	fma.rn.f32 	%f681, %f668, %f670, %f677;
	fma.rn.f32 	%f682, %f668, %f672, %f678;
	fma.rn.f32 	%f683, %f668, %f674, %f679;
	fma.rn.f32 	%f684, %f668, %f676, %f680;
	ld.shared.f32 	%f685, [%r12+1224];
	ld.shared.f32 	%f686, [%r12+1416];
	ld.shared.f32 	%f687, [%r13+236];
	ld.shared.f32 	%f688, [%r13+272];
	ld.shared.f32 	%f689, [%r13+812];
	ld.shared.f32 	%f690, [%r13+848];
	ld.shared.f32 	%f691, [%r13+1388];
	ld.shared.f32 	%f692, [%r13+1424];
	ld.shared.f32 	%f693, [%r13+1964];
	ld.shared.f32 	%f694, [%r13+2000];
	fma.rn.f32 	%f695, %f685, %f687, %f681;
	fma.rn.f32 	%f696, %f685, %f689, %f682;
	fma.rn.f32 	%f697, %f685, %f691, %f683;
	fma.rn.f32 	%f698, %f685, %f693, %f684;
	fma.rn.f32 	%f699, %f686, %f688, %f695;
	fma.rn.f32 	%f700, %f686, %f690, %f696;
	fma.rn.f32 	%f701, %f686, %f692, %f697;
	fma.rn.f32 	%f702, %f686, %f694, %f698;
	ld.shared.f32 	%f703, [%r12+1280];
	ld.shared.f32 	%f704, [%r12+1472];
	ld.shared.f32 	%f705, [%r13+240];
	ld.shared.f32 	%f706, [%r13+276];
	ld.shared.f32 	%f707, [%r13+816];
	ld.shared.f32 	%f708, [%r13+852];
	ld.shared.f32 	%f709, [%r13+1392];
	ld.shared.f32 	%f710, [%r13+1428];
	ld.shared.f32 	%f711, [%r13+1968];
	ld.shared.f32 	%f712, [%r13+2004];
	fma.rn.f32 	%f713, %f703, %f705, %f699;
	fma.rn.f32 	%f714, %f703, %f707, %f700;
	fma.rn.f32 	%f715, %f703, %f709, %f701;
	fma.rn.f32 	%f716, %f703, %f711, %f702;
	fma.rn.f32 	%f717, %f704, %f706, %f713;
	fma.rn.f32 	%f718, %f704, %f708, %f714;
	fma.rn.f32 	%f719, %f704, %f710, %f715;
	fma.rn.f32 	%f720, %f704, %f712, %f716;
	ld.shared.f32 	%f721, [%r12+1284];
	ld.shared.f32 	%f722, [%r12+1476];
	ld.shared.f32 	%f723, [%r13+244];
	ld.shared.f32 	%f724, [%r13+280];
	ld.shared.f32 	%f725, [%r13+820];
	ld.shared.f32 	%f726, [%r13+856];
	ld.shared.f32 	%f727, [%r13+1396];
	ld.shared.f32 	%f728, [%r13+1432];
	ld.shared.f32 	%f729, [%r13+1972];
	ld.shared.f32 	%f730, [%r13+2008];
	fma.rn.f32 	%f731, %f721, %f723, %f717;
	fma.rn.f32 	%f732, %f721, %f725, %f718;
	fma.rn.f32 	%f733, %f721, %f727, %f719;
	fma.rn.f32 	%f734, %f721, %f729, %f720;
	fma.rn.f32 	%f735, %f722, %f724, %f731;
	fma.rn.f32 	%f736, %f722, %f726, %f732;
	fma.rn.f32 	%f737, %f722, %f728, %f733;
	fma.rn.f32 	%f738, %f722, %f730, %f734;
	ld.shared.f32 	%f739, [%r12+1288];
	ld.shared.f32 	%f740, [%r12+1480];
	ld.shared.f32 	%f741, [%r13+248];
	ld.shared.f32 	%f742, [%r13+284];
	ld.shared.f32 	%f743, [%r13+824];
	ld.shared.f32 	%f744, [%r13+860];
	ld.shared.f32 	%f745, [%r13+1400];
	ld.shared.f32 	%f746, [%r13+1436];
	ld.shared.f32 	%f747, [%r13+1976];
	ld.shared.f32 	%f748, [%r13+2012];
	fma.rn.f32 	%f749, %f739, %f741, %f735;
	fma.rn.f32 	%f750, %f739, %f743, %f736;
	fma.rn.f32 	%f751, %f739, %f745, %f737;
	fma.rn.f32 	%f752, %f739, %f747, %f738;
	fma.rn.f32 	%f753, %f740, %f742, %f749;
	fma.rn.f32 	%f754, %f740, %f744, %f750;
	fma.rn.f32 	%f755, %f740, %f746, %f751;
	fma.rn.f32 	%f756, %f740, %f748, %f752;
	ld.shared.f32 	%f757, [%r12+1536];
	ld.shared.f32 	%f758, [%r12+1728];
	ld.shared.f32 	%f759, [%r13+288];
	ld.shared.f32 	%f760, [%r13+324];
	ld.shared.f32 	%f761, [%r13+864];
	ld.shared.f32 	%f762, [%r13+900];
	ld.shared.f32 	%f763, [%r13+1440];
	ld.shared.f32 	%f764, [%r13+1476];
	ld.shared.f32 	%f765, [%r13+2016];
	ld.shared.f32 	%f766, [%r13+2052];
	fma.rn.f32 	%f767, %f757, %f759, %f753;
	fma.rn.f32 	%f768, %f757, %f761, %f754;
	fma.rn.f32 	%f769, %f757, %f763, %f755;
	fma.rn.f32 	%f770, %f757, %f765, %f756;
	fma.rn.f32 	%f771, %f758, %f760, %f767;
	fma.rn.f32 	%f772, %f758, %f762, %f768;
	fma.rn.f32 	%f773, %f758, %f764, %f769;
	fma.rn.f32 	%f774, %f758, %f766, %f770;
	ld.shared.f32 	%f775, [%r12+1540];
	ld.shared.f32 	%f776, [%r12+1732];
	ld.shared.f32 	%f777, [%r13+292];
	ld.shared.f32 	%f778, [%r13+328];
	ld.shared.f32 	%f779, [%r13+868];
	ld.shared.f32 	%f780, [%r13+904];
	ld.shared.f32 	%f781, [%r13+1444];
	ld.shared.f32 	%f782, [%r13+1480];
	ld.shared.f32 	%f783, [%r13+2020];
	ld.shared.f32 	%f784, [%r13+2056];
	fma.rn.f32 	%f785, %f775, %f777, %f771;
	fma.rn.f32 	%f786, %f775, %f779, %f772;
	fma.rn.f32 	%f787, %f775, %f781, %f773;
	fma.rn.f32 	%f788, %f775, %f783, %f774;
	fma.rn.f32 	%f789, %f776, %f778, %f785;
	fma.rn.f32 	%f790, %f776, %f780, %f786;
	fma.rn.f32 	%f791, %f776, %f782, %f787;
	fma.rn.f32 	%f792, %f776, %f784, %f788;
	ld.shared.f32 	%f793, [%r12+1544];
	ld.shared.f32 	%f794, [%r12+1736];
	ld.shared.f32 	%f795, [%r13+296];
	ld.shared.f32 	%f796, [%r13+332];
	ld.shared.f32 	%f797, [%r13+872];
	ld.shared.f32 	%f798, [%r13+908];
	ld.shared.f32 	%f799, [%r13+1448];
	ld.shared.f32 	%f800, [%r13+1484];
	ld.shared.f32 	%f801, [%r13+2024];
	ld.shared.f32 	%f802, [%r13+2060];
	fma.rn.f32 	%f803, %f793, %f795, %f789;
	fma.rn.f32 	%f804, %f793, %f797, %f790;
	fma.rn.f32 	%f805, %f793, %f799, %f791;
	fma.rn.f32 	%f806, %f793, %f801, %f792;
	fma.rn.f32 	%f807, %f794, %f796, %f803;
	fma.rn.f32 	%f808, %f794, %f798, %f804;
	fma.rn.f32 	%f809, %f794, %f800, %f805;
	fma.rn.f32 	%f810, %f794, %f802, %f806;
	ld.shared.f32 	%f811, [%r12+1600];
	ld.shared.f32 	%f812, [%r12+1792];
	ld.shared.f32 	%f813, [%r13+300];
	ld.shared.f32 	%f814, [%r13+336];
	ld.shared.f32 	%f815, [%r13+876];
	ld.shared.f32 	%f816, [%r13+912];
	ld.shared.f32 	%f817, [%r13+1452];
	ld.shared.f32 	%f818, [%r13+1488];
	ld.shared.f32 	%f819, [%r13+2028];
	ld.shared.f32 	%f820, [%r13+2064];
	fma.rn.f32 	%f821, %f811, %f813, %f807;
	fma.rn.f32 	%f822, %f811, %f815, %f808;
	fma.rn.f32 	%f823, %f811, %f817, %f809;
	fma.rn.f32 	%f824, %f811, %f819, %f810;
	fma.rn.f32 	%f825, %f812, %f814, %f821;
	fma.rn.f32 	%f826, %f812, %f816, %f822;
	fma.rn.f32 	%f827, %f812, %f818, %f823;
	fma.rn.f32 	%f828, %f812, %f820, %f824;
	ld.shared.f32 	%f829, [%r12+1604];
	ld.shared.f32 	%f830, [%r12+1796];
	ld.shared.f32 	%f831, [%r13+304];
	ld.shared.f32 	%f832, [%r13+340];
	ld.shared.f32 	%f833, [%r13+880];
	ld.shared.f32 	%f834, [%r13+916];
	ld.shared.f32 	%f835, [%r13+1456];
	ld.shared.f32 	%f836, [%r13+1492];
	ld.shared.f32 	%f837, [%r13+2032];
	ld.shared.f32 	%f838, [%r13+2068];
	fma.rn.f32 	%f839, %f829, %f831, %f825;
	fma.rn.f32 	%f840, %f829, %f833, %f826;
	fma.rn.f32 	%f841, %f829, %f835, %f827;
	fma.rn.f32 	%f842, %f829, %f837, %f828;
	fma.rn.f32 	%f843, %f830, %f832, %f839;
	fma.rn.f32 	%f844, %f830, %f834, %f840;
	fma.rn.f32 	%f845, %f830, %f836, %f841;
	fma.rn.f32 	%f846, %f830, %f838, %f842;
	ld.shared.f32 	%f847, [%r12+1608];
	ld.shared.f32 	%f848, [%r12+1800];
	ld.shared.f32 	%f849, [%r13+308];
	ld.shared.f32 	%f850, [%r13+344];
	ld.shared.f32 	%f851, [%r13+884];
	ld.shared.f32 	%f852, [%r13+920];
	ld.shared.f32 	%f853, [%r13+1460];
	ld.shared.f32 	%f854, [%r13+1496];
	ld.shared.f32 	%f855, [%r13+2036];
	ld.shared.f32 	%f856, [%r13+2072];
	fma.rn.f32 	%f857, %f847, %f849, %f843;
	fma.rn.f32 	%f858, %f847, %f851, %f844;
	fma.rn.f32 	%f859, %f847, %f853, %f845;
	fma.rn.f32 	%f860, %f847, %f855, %f846;
	fma.rn.f32 	%f861, %f848, %f850, %f857;
	fma.rn.f32 	%f862, %f848, %f852, %f858;
	fma.rn.f32 	%f863, %f848, %f854, %f859;
	fma.rn.f32 	%f864, %f848, %f856, %f860;
	ld.shared.f32 	%f865, [%r12+1664];
	ld.shared.f32 	%f866, [%r12+1856];
	ld.shared.f32 	%f867, [%r13+312];
	ld.shared.f32 	%f868, [%r13+348];
	ld.shared.f32 	%f869, [%r13+888];
	ld.shared.f32 	%f870, [%r13+924];
	ld.shared.f32 	%f871, [%r13+1464];
	ld.shared.f32 	%f872, [%r13+1500];
	ld.shared.f32 	%f873, [%r13+2040];
	ld.shared.f32 	%f874, [%r13+2076];
	fma.rn.f32 	%f875, %f865, %f867, %f861;
	fma.rn.f32 	%f876, %f865, %f869, %f862;
	fma.rn.f32 	%f877, %f865, %f871, %f863;
	fma.rn.f32 	%f878, %f865, %f873, %f864;
	fma.rn.f32 	%f879, %f866, %f868, %f875;
	fma.rn.f32 	%f880, %f866, %f870, %f876;
	fma.rn.f32 	%f881, %f866, %f872, %f877;
	fma.rn.f32 	%f882, %f866, %f874, %f878;
	ld.shared.f32 	%f883, [%r12+1668];
	ld.shared.f32 	%f884, [%r12+1860];
	ld.shared.f32 	%f885, [%r13+316];
	ld.shared.f32 	%f886, [%r13+352];
	ld.shared.f32 	%f887, [%r13+892];
	ld.shared.f32 	%f888, [%r13+928];
	ld.shared.f32 	%f889, [%r13+1468];
	ld.shared.f32 	%f890, [%r13+1504];
	ld.shared.f32 	%f891, [%r13+2044];
	ld.shared.f32 	%f892, [%r13+2080];
	fma.rn.f32 	%f893, %f883, %f885, %f879;
	fma.rn.f32 	%f894, %f883, %f887, %f880;
	fma.rn.f32 	%f895, %f883, %f889, %f881;
	fma.rn.f32 	%f896, %f883, %f891, %f882;
	fma.rn.f32 	%f897, %f884, %f886, %f893;
	fma.rn.f32 	%f898, %f884, %f888, %f894;
	fma.rn.f32 	%f899, %f884, %f890, %f895;
	fma.rn.f32 	%f900, %f884, %f892, %f896;
	ld.shared.f32 	%f901, [%r12+1672];
	ld.shared.f32 	%f902, [%r12+1864];
	ld.shared.f32 	%f903, [%r13+320];
	ld.shared.f32 	%f904, [%r13+356];
	ld.shared.f32 	%f905, [%r13+896];
	ld.shared.f32 	%f906, [%r13+932];
	ld.shared.f32 	%f907, [%r13+1472];
	ld.shared.f32 	%f908, [%r13+1508];
	ld.shared.f32 	%f909, [%r13+2048];
	ld.shared.f32 	%f910, [%r13+2084];
	fma.rn.f32 	%f911, %f901, %f903, %f897;
	fma.rn.f32 	%f912, %f901, %f905, %f898;
	fma.rn.f32 	%f913, %f901, %f907, %f899;
	fma.rn.f32 	%f914, %f901, %f909, %f900;
	fma.rn.f32 	%f915, %f902, %f904, %f911;
	fma.rn.f32 	%f916, %f902, %f906, %f912;
	fma.rn.f32 	%f917, %f902, %f908, %f913;
	fma.rn.f32 	%f918, %f902, %f910, %f914;
	ld.shared.f32 	%f919, [%r12+1920];
	ld.shared.f32 	%f920, [%r12+2112];
	ld.shared.f32 	%f921, [%r13+360];
	ld.shared.f32 	%f922, [%r13+396];
	ld.shared.f32 	%f923, [%r13+936];
	ld.shared.f32 	%f924, [%r13+972];
	ld.shared.f32 	%f925, [%r13+1512];
	ld.shared.f32 	%f926, [%r13+1548];
	ld.shared.f32 	%f927, [%r13+2088];
	ld.shared.f32 	%f928, [%r13+2124];
	fma.rn.f32 	%f929, %f919, %f921, %f915;
	fma.rn.f32 	%f930, %f919, %f923, %f916;
	fma.rn.f32 	%f931, %f919, %f925, %f917;
	fma.rn.f32 	%f932, %f919, %f927, %f918;
	fma.rn.f32 	%f933, %f920, %f922, %f929;
	fma.rn.f32 	%f934, %f920, %f924, %f930;
	fma.rn.f32 	%f935, %f920, %f926, %f931;
	fma.rn.f32 	%f936, %f920, %f928, %f932;
	ld.shared.f32 	%f937, [%r12+1924];
	ld.shared.f32 	%f938, [%r12+2116];
	ld.shared.f32 	%f939, [%r13+364];
	ld.shared.f32 	%f940, [%r13+400];
	ld.shared.f32 	%f941, [%r13+940];
	ld.shared.f32 	%f942, [%r13+976];
	ld.shared.f32 	%f943, [%r13+1516];
	ld.shared.f32 	%f944, [%r13+1552];
	ld.shared.f32 	%f945, [%r13+2092];
	ld.shared.f32 	%f946, [%r13+2128];
	fma.rn.f32 	%f947, %f937, %f939, %f933;
	fma.rn.f32 	%f948, %f937, %f941, %f934;
	fma.rn.f32 	%f949, %f937, %f943, %f935;
	fma.rn.f32 	%f950, %f937, %f945, %f936;
	fma.rn.f32 	%f951, %f938, %f940, %f947;
	fma.rn.f32 	%f952, %f938, %f942, %f948;
	fma.rn.f32 	%f953, %f938, %f944, %f949;
	fma.rn.f32 	%f954, %f938, %f946, %f950;
	ld.shared.f32 	%f955, [%r12+1928];
	ld.shared.f32 	%f956, [%r12+2120];
	ld.shared.f32 	%f957, [%r13+368];
	ld.shared.f32 	%f958, [%r13+404];
	ld.shared.f32 	%f959, [%r13+944];
	ld.shared.f32 	%f960, [%r13+980];
	ld.shared.f32 	%f961, [%r13+1520];
	ld.shared.f32 	%f962, [%r13+1556];
	ld.shared.f32 	%f963, [%r13+2096];
	ld.shared.f32 	%f964, [%r13+2132];
	fma.rn.f32 	%f965, %f955, %f957, %f951;
	fma.rn.f32 	%f966, %f955, %f959, %f952;
	fma.rn.f32 	%f967, %f955, %f961, %f953;
	fma.rn.f32 	%f968, %f955, %f963, %f954;
	fma.rn.f32 	%f969, %f956, %f958, %f965;
	fma.rn.f32 	%f970, %f956, %f960, %f966;
	fma.rn.f32 	%f971, %f956, %f962, %f967;
	fma.rn.f32 	%f972, %f956, %f964, %f968;
	ld.shared.f32 	%f973, [%r12+1984];
	ld.shared.f32 	%f974, [%r12+2176];
	ld.shared.f32 	%f975, [%r13+372];
	ld.shared.f32 	%f976, [%r13+408];
	ld.shared.f32 	%f977, [%r13+948];
	ld.shared.f32 	%f978, [%r13+984];
	ld.shared.f32 	%f979, [%r13+1524];
	ld.shared.f32 	%f980, [%r13+1560];
	ld.shared.f32 	%f981, [%r13+2100];
	ld.shared.f32 	%f982, [%r13+2136];
	fma.rn.f32 	%f983, %f973, %f975, %f969;
	fma.rn.f32 	%f984, %f973, %f977, %f970;
	fma.rn.f32 	%f985, %f973, %f979, %f971;
	fma.rn.f32 	%f986, %f973, %f981, %f972;
	fma.rn.f32 	%f987, %f974, %f976, %f983;
	fma.rn.f32 	%f988, %f974, %f978, %f984;
	fma.rn.f32 	%f989, %f974, %f980, %f985;
	fma.rn.f32 	%f990, %f974, %f982, %f986;
	ld.shared.f32 	%f991, [%r12+1988];
	ld.shared.f32 	%f992, [%r12+2180];
	ld.shared.f32 	%f993, [%r13+376];
	ld.shared.f32 	%f994, [%r13+412];
	ld.shared.f32 	%f995, [%r13+952];
	ld.shared.f32 	%f996, [%r13+988];
	ld.shared.f32 	%f997, [%r13+1528];
	ld.shared.f32 	%f998, [%r13+1564];
	ld.shared.f32 	%f999, [%r13+2104];
	ld.shared.f32 	%f1000, [%r13+2140];
	fma.rn.f32 	%f1001, %f991, %f993, %f987;
	fma.rn.f32 	%f1002, %f991, %f995, %f988;
	fma.rn.f32 	%f1003, %f991, %f997, %f989;
	fma.rn.f32 	%f1004, %f991, %f999, %f990;
	fma.rn.f32 	%f1005, %f992, %f994, %f1001;
	fma.rn.f32 	%f1006, %f992, %f996, %f1002;
	fma.rn.f32 	%f1007, %f992, %f998, %f1003;
	fma.rn.f32 	%f1008, %f992, %f1000, %f1004;
	ld.shared.f32 	%f1009, [%r12+1992];
	ld.shared.f32 	%f1010, [%r12+2184];
	ld.shared.f32 	%f1011, [%r13+380];
	ld.shared.f32 	%f1012, [%r13+416];
	ld.shared.f32 	%f1013, [%r13+956];
	ld.shared.f32 	%f1014, [%r13+992];
	ld.shared.f32 	%f1015, [%r13+1532];
	ld.shared.f32 	%f1016, [%r13+1568];
	ld.shared.f32 	%f1017, [%r13+2108];
	ld.shared.f32 	%f1018, [%r13+2144];
	fma.rn.f32 	%f1019, %f1009, %f1011, %f1005;
	fma.rn.f32 	%f1020, %f1009, %f1013, %f1006;
	fma.rn.f32 	%f1021, %f1009, %f1015, %f1007;
	fma.rn.f32 	%f1022, %f1009, %f1017, %f1008;
	fma.rn.f32 	%f1023, %f1010, %f1012, %f1019;
	fma.rn.f32 	%f1024, %f1010, %f1014, %f1020;
	fma.rn.f32 	%f1025, %f1010, %f1016, %f1021;
	fma.rn.f32 	%f1026, %f1010, %f1018, %f1022;
	ld.shared.f32 	%f1027, [%r12+2048];
	ld.shared.f32 	%f1028, [%r12+2240];
	ld.shared.f32 	%f1029, [%r13+384];
	ld.shared.f32 	%f1030, [%r13+420];
	ld.shared.f32 	%f1031, [%r13+960];
	ld.shared.f32 	%f1032, [%r13+996];
	ld.shared.f32 	%f1033, [%r13+1536];
	ld.shared.f32 	%f1034, [%r13+1572];
	ld.shared.f32 	%f1035, [%r13+2112];
	ld.shared.f32 	%f1036, [%r13+2148];
	fma.rn.f32 	%f1037, %f1027, %f1029, %f1023;
	fma.rn.f32 	%f1038, %f1027, %f1031, %f1024;
	fma.rn.f32 	%f1039, %f1027, %f1033, %f1025;
	fma.rn.f32 	%f1040, %f1027, %f1035, %f1026;
	fma.rn.f32 	%f1041, %f1028, %f1030, %f1037;
	fma.rn.f32 	%f1042, %f1028, %f1032, %f1038;
	fma.rn.f32 	%f1043, %f1028, %f1034, %f1039;
	fma.rn.f32 	%f1044, %f1028, %f1036, %f1040;
	ld.shared.f32 	%f1045, [%r12+2052];
	ld.shared.f32 	%f1046, [%r12+2244];
	ld.shared.f32 	%f1047, [%r13+388];
	ld.shared.f32 	%f1048, [%r13+424];
	ld.shared.f32 	%f1049, [%r13+964];
	ld.shared.f32 	%f1050, [%r13+1000];
	ld.shared.f32 	%f1051, [%r13+1540];
	ld.shared.f32 	%f1052, [%r13+1576];
	ld.shared.f32 	%f1053, [%r13+2116];
	ld.shared.f32 	%f1054, [%r13+2152];
	fma.rn.f32 	%f1055, %f1045, %f1047, %f1041;
	fma.rn.f32 	%f1056, %f1045, %f1049, %f1042;
	fma.rn.f32 	%f1057, %f1045, %f1051, %f1043;
	fma.rn.f32 	%f1058, %f1045, %f1053, %f1044;
	fma.rn.f32 	%f1059, %f1046, %f1048, %f1055;
	fma.rn.f32 	%f1060, %f1046, %f1050, %f1056;
	fma.rn.f32 	%f1061, %f1046, %f1052, %f1057;
	fma.rn.f32 	%f1062, %f1046, %f1054, %f1058;
	ld.shared.f32 	%f1063, [%r12+2056];
	ld.shared.f32 	%f1064, [%r12+2248];
	ld.shared.f32 	%f1065, [%r13+392];
	ld.shared.f32 	%f1066, [%r13+428];
	ld.shared.f32 	%f1067, [%r13+968];
	ld.shared.f32 	%f1068, [%r13+1004];
	ld.shared.f32 	%f1069, [%r13+1544];
	ld.shared.f32 	%f1070, [%r13+1580];
	ld.shared.f32 	%f1071, [%r13+2120];
	ld.shared.f32 	%f1072, [%r13+2156];
	fma.rn.f32 	%f1073, %f1063, %f1065, %f1059;
	fma.rn.f32 	%f1074, %f1063, %f1067, %f1060;
	fma.rn.f32 	%f1075, %f1063, %f1069, %f1061;
	fma.rn.f32 	%f1076, %f1063, %f1071, %f1062;
	fma.rn.f32 	%f1077, %f1064, %f1066, %f1073;
	fma.rn.f32 	%f1078, %f1064, %f1068, %f1074;
	fma.rn.f32 	%f1079, %f1064, %f1070, %f1075;
	fma.rn.f32 	%f1080, %f1064, %f1072, %f1076;
	ld.shared.f32 	%f1081, [%r12+2304];
	ld.shared.f32 	%f1082, [%r12+2496];
	ld.shared.f32 	%f1083, [%r13+432];
	ld.shared.f32 	%f1084, [%r13+468];
	ld.shared.f32 	%f1085, [%r13+1008];
	ld.shared.f32 	%f1086, [%r13+1044];
	ld.shared.f32 	%f1087, [%r13+1584];
	ld.shared.f32 	%f1088, [%r13+1620];
	ld.shared.f32 	%f1089, [%r13+2160];
	ld.shared.f32 	%f1090, [%r13+2196];
	fma.rn.f32 	%f1091, %f1081, %f1083, %f1077;
	fma.rn.f32 	%f1092, %f1081, %f1085, %f1078;
	fma.rn.f32 	%f1093, %f1081, %f1087, %f1079;
	fma.rn.f32 	%f1094, %f1081, %f1089, %f1080;
	fma.rn.f32 	%f1095, %f1082, %f1084, %f1091;
	fma.rn.f32 	%f1096, %f1082, %f1086, %f1092;
	fma.rn.f32 	%f1097, %f1082, %f1088, %f1093;
	fma.rn.f32 	%f1098, %f1082, %f1090, %f1094;
	ld.shared.f32 	%f1099, [%r12+2308];
	ld.shared.f32 	%f1100, [%r12+2500];
	ld.shared.f32 	%f1101, [%r13+436];
	ld.shared.f32 	%f1102, [%r13+472];
	ld.shared.f32 	%f1103, [%r13+1012];
	ld.shared.f32 	%f1104, [%r13+1048];
	ld.shared.f32 	%f1105, [%r13+1588];
	ld.shared.f32 	%f1106, [%r13+1624];
	ld.shared.f32 	%f1107, [%r13+2164];
	ld.shared.f32 	%f1108, [%r13+2200];
	fma.rn.f32 	%f1109, %f1099, %f1101, %f1095;
	fma.rn.f32 	%f1110, %f1099, %f1103, %f1096;
	fma.rn.f32 	%f1111, %f1099, %f1105, %f1097;
	fma.rn.f32 	%f1112, %f1099, %f1107, %f1098;
	fma.rn.f32 	%f1113, %f1100, %f1102, %f1109;
	fma.rn.f32 	%f1114, %f1100, %f1104, %f1110;
	fma.rn.f32 	%f1115, %f1100, %f1106, %f1111;
	fma.rn.f32 	%f1116, %f1100, %f1108, %f1112;
	ld.shared.f32 	%f1117, [%r12+2312];
	ld.shared.f32 	%f1118, [%r12+2504];
	ld.shared.f32 	%f1119, [%r13+440];
	ld.shared.f32 	%f1120, [%r13+476];
	ld.shared.f32 	%f1121, [%r13+1016];
	ld.shared.f32 	%f1122, [%r13+1052];
	ld.shared.f32 	%f1123, [%r13+1592];
	ld.shared.f32 	%f1124, [%r13+1628];
	ld.shared.f32 	%f1125, [%r13+2168];
	ld.shared.f32 	%f1126, [%r13+2204];
	fma.rn.f32 	%f1127, %f1117, %f1119, %f1113;
	fma.rn.f32 	%f1128, %f1117, %f1121, %f1114;
	fma.rn.f32 	%f1129, %f1117, %f1123, %f1115;
	fma.rn.f32 	%f1130, %f1117, %f1125, %f1116;
	fma.rn.f32 	%f1131, %f1118, %f1120, %f1127;
	fma.rn.f32 	%f1132, %f1118, %f1122, %f1128;
	fma.rn.f32 	%f1133, %f1118, %f1124, %f1129;
	fma.rn.f32 	%f1134, %f1118, %f1126, %f1130;
	ld.shared.f32 	%f1135, [%r12+2368];
	ld.shared.f32 	%f1136, [%r12+2560];
	ld.shared.f32 	%f1137, [%r13+444];
	ld.shared.f32 	%f1138, [%r13+480];
	ld.shared.f32 	%f1139, [%r13+1020];
	ld.shared.f32 	%f1140, [%r13+1056];
	ld.shared.f32 	%f1141, [%r13+1596];
	ld.shared.f32 	%f1142, [%r13+1632];
	ld.shared.f32 	%f1143, [%r13+2172];
	ld.shared.f32 	%f1144, [%r13+2208];
	fma.rn.f32 	%f1145, %f1135, %f1137, %f1131;
	fma.rn.f32 	%f1146, %f1135, %f1139, %f1132;
	fma.rn.f32 	%f1147, %f1135, %f1141, %f1133;
	fma.rn.f32 	%f1148, %f1135, %f1143, %f1134;
	fma.rn.f32 	%f1149, %f1136, %f1138, %f1145;
	fma.rn.f32 	%f1150, %f1136, %f1140, %f1146;
	fma.rn.f32 	%f1151, %f1136, %f1142, %f1147;
	fma.rn.f32 	%f1152, %f1136, %f1144, %f1148;
	ld.shared.f32 	%f1153, [%r12+2372];
	ld.shared.f32 	%f1154, [%r12+2564];
	ld.shared.f32 	%f1155, [%r13+448];
	ld.shared.f32 	%f1156, [%r13+484];
	ld.shared.f32 	%f1157, [%r13+1024];
	ld.shared.f32 	%f1158, [%r13+1060];
	ld.shared.f32 	%f1159, [%r13+1600];
	ld.shared.f32 	%f1160, [%r13+1636];
	ld.shared.f32 	%f1161, [%r13+2176];
	ld.shared.f32 	%f1162, [%r13+2212];
	fma.rn.f32 	%f1163, %f1153, %f1155, %f1149;
	fma.rn.f32 	%f1164, %f1153, %f1157, %f1150;
	fma.rn.f32 	%f1165, %f1153, %f1159, %f1151;
	fma.rn.f32 	%f1166, %f1153, %f1161, %f1152;
	fma.rn.f32 	%f1167, %f1154, %f1156, %f1163;
	fma.rn.f32 	%f1168, %f1154, %f1158, %f1164;
	fma.rn.f32 	%f1169, %f1154, %f1160, %f1165;
	fma.rn.f32 	%f1170, %f1154, %f1162, %f1166;
	ld.shared.f32 	%f1171, [%r12+2376];
	ld.shared.f32 	%f1172, [%r12+2568];
	ld.shared.f32 	%f1173, [%r13+452];
	ld.shared.f32 	%f1174, [%r13+488];
	ld.shared.f32 	%f1175, [%r13+1028];
	ld.shared.f32 	%f1176, [%r13+1064];
	ld.shared.f32 	%f1177, [%r13+1604];
	ld.shared.f32 	%f1178, [%r13+1640];
	ld.shared.f32 	%f1179, [%r13+2180];
	ld.shared.f32 	%f1180, [%r13+2216];
	fma.rn.f32 	%f1181, %f1171, %f1173, %f1167;
	fma.rn.f32 	%f1182, %f1171, %f1175, %f1168;
	fma.rn.f32 	%f1183, %f1171, %f1177, %f1169;
	fma.rn.f32 	%f1184, %f1171, %f1179, %f1170;
	fma.rn.f32 	%f1185, %f1172, %f1174, %f1181;
	fma.rn.f32 	%f1186, %f1172, %f1176, %f1182;
	fma.rn.f32 	%f1187, %f1172, %f1178, %f1183;
	fma.rn.f32 	%f1188, %f1172, %f1180, %f1184;
	ld.shared.f32 	%f1189, [%r12+2432];
	ld.shared.f32 	%f1190, [%r12+2624];
	ld.shared.f32 	%f1191, [%r13+456];
	ld.shared.f32 	%f1192, [%r13+492];
	ld.shared.f32 	%f1193, [%r13+1032];
	ld.shared.f32 	%f1194, [%r13+1068];
	ld.shared.f32 	%f1195, [%r13+1608];
	ld.shared.f32 	%f1196, [%r13+1644];
	ld.shared.f32 	%f1197, [%r13+2184];
	ld.shared.f32 	%f1198, [%r13+2220];
	fma.rn.f32 	%f1199, %f1189, %f1191, %f1185;
	fma.rn.f32 	%f1200, %f1189, %f1193, %f1186;
	fma.rn.f32 	%f1201, %f1189, %f1195, %f1187;
	fma.rn.f32 	%f1202, %f1189, %f1197, %f1188;
	fma.rn.f32 	%f1203, %f1190, %f1192, %f1199;
	fma.rn.f32 	%f1204, %f1190, %f1194, %f1200;
	fma.rn.f32 	%f1205, %f1190, %f1196, %f1201;
	fma.rn.f32 	%f1206, %f1190, %f1198, %f1202;
	ld.shared.f32 	%f1207, [%r12+2436];
	ld.shared.f32 	%f1208, [%r12+2628];
	ld.shared.f32 	%f1209, [%r13+460];
	ld.shared.f32 	%f1210, [%r13+496];
	ld.shared.f32 	%f1211, [%r13+1036];
	ld.shared.f32 	%f1212, [%r13+1072];
	ld.shared.f32 	%f1213, [%r13+1612];
	ld.shared.f32 	%f1214, [%r13+1648];
	ld.shared.f32 	%f1215, [%r13+2188];
	ld.shared.f32 	%f1216, [%r13+2224];
	fma.rn.f32 	%f1217, %f1207, %f1209, %f1203;
	fma.rn.f32 	%f1218, %f1207, %f1211, %f1204;
	fma.rn.f32 	%f1219, %f1207, %f1213, %f1205;
	fma.rn.f32 	%f1220, %f1207, %f1215, %f1206;
	fma.rn.f32 	%f1221, %f1208, %f1210, %f1217;
	fma.rn.f32 	%f1222, %f1208, %f1212, %f1218;
	fma.rn.f32 	%f1223, %f1208, %f1214, %f1219;
	fma.rn.f32 	%f1224, %f1208, %f1216, %f1220;
	ld.shared.f32 	%f1225, [%r12+2440];
	ld.shared.f32 	%f1226, [%r12+2632];
	ld.shared.f32 	%f1227, [%r13+464];
	ld.shared.f32 	%f1228, [%r13+500];
	ld.shared.f32 	%f1229, [%r13+1040];
	ld.shared.f32 	%f1230, [%r13+1076];
	ld.shared.f32 	%f1231, [%r13+1616];
	ld.shared.f32 	%f1232, [%r13+1652];
	ld.shared.f32 	%f1233, [%r13+2192];
	ld.shared.f32 	%f1234, [%r13+2228];
	fma.rn.f32 	%f1235, %f1225, %f1227, %f1221;
	fma.rn.f32 	%f1236, %f1225, %f1229, %f1222;
	fma.rn.f32 	%f1237, %f1225, %f1231, %f1223;
	fma.rn.f32 	%f1238, %f1225, %f1233, %f1224;
	fma.rn.f32 	%f1239, %f1226, %f1228, %f1235;
	fma.rn.f32 	%f1240, %f1226, %f1230, %f1236;
	fma.rn.f32 	%f1241, %f1226, %f1232, %f1237;
	fma.rn.f32 	%f1242, %f1226, %f1234, %f1238;
	ld.shared.f32 	%f1243, [%r12+2688];
	ld.shared.f32 	%f1244, [%r12+2880];
	ld.shared.f32 	%f1245, [%r13+504];
	ld.shared.f32 	%f1246, [%r13+540];
	ld.shared.f32 	%f1247, [%r13+1080];
	ld.shared.f32 	%f1248, [%r13+1116];
	ld.shared.f32 	%f1249, [%r13+1656];
	ld.shared.f32 	%f1250, [%r13+1692];
	ld.shared.f32 	%f1251, [%r13+2232];
	ld.shared.f32 	%f1252, [%r13+2268];
	fma.rn.f32 	%f1253, %f1243, %f1245, %f1239;
	fma.rn.f32 	%f1254, %f1243, %f1247, %f1240;
	fma.rn.f32 	%f1255, %f1243, %f1249, %f1241;
	fma.rn.f32 	%f1256, %f1243, %f1251, %f1242;
	fma.rn.f32 	%f1257, %f1244, %f1246, %f1253;
	fma.rn.f32 	%f1258, %f1244, %f1248, %f1254;
	fma.rn.f32 	%f1259, %f1244, %f1250, %f1255;
	fma.rn.f32 	%f1260, %f1244, %f1252, %f1256;
	ld.shared.f32 	%f1261, [%r12+2692];
	ld.shared.f32 	%f1262, [%r12+2884];
	ld.shared.f32 	%f1263, [%r13+508];
	ld.shared.f32 	%f1264, [%r13+544];
	ld.shared.f32 	%f1265, [%r13+1084];
	ld.shared.f32 	%f1266, [%r13+1120];
	ld.shared.f32 	%f1267, [%r13+1660];
	ld.shared.f32 	%f1268, [%r13+1696];
	ld.shared.f32 	%f1269, [%r13+2236];
	ld.shared.f32 	%f1270, [%r13+2272];
	fma.rn.f32 	%f1271, %f1261, %f1263, %f1257;
	fma.rn.f32 	%f1272, %f1261, %f1265, %f1258;
	fma.rn.f32 	%f1273, %f1261, %f1267, %f1259;
	fma.rn.f32 	%f1274, %f1261, %f1269, %f1260;
	fma.rn.f32 	%f1275, %f1262, %f1264, %f1271;
	fma.rn.f32 	%f1276, %f1262, %f1266, %f1272;
	fma.rn.f32 	%f1277, %f1262, %f1268, %f1273;
	fma.rn.f32 	%f1278, %f1262, %f1270, %f1274;
	ld.shared.f32 	%f1279, [%r12+2696];
	ld.shared.f32 	%f1280, [%r12+2888];
	ld.shared.f32 	%f1281, [%r13+512];
	ld.shared.f32 	%f1282, [%r13+548];
	ld.shared.f32 	%f1283, [%r13+1088];
	ld.shared.f32 	%f1284, [%r13+1124];
	ld.shared.f32 	%f1285, [%r13+1664];
	ld.shared.f32 	%f1286, [%r13+1700];
	ld.shared.f32 	%f1287, [%r13+2240];
	ld.shared.f32 	%f1288, [%r13+2276];
	fma.rn.f32 	%f1289, %f1279, %f1281, %f1275;
	fma.rn.f32 	%f1290, %f1279, %f1283, %f1276;
	fma.rn.f32 	%f1291, %f1279, %f1285, %f1277;
	fma.rn.f32 	%f1292, %f1279, %f1287, %f1278;
	fma.rn.f32 	%f1293, %f1280, %f1282, %f1289;
	fma.rn.f32 	%f1294, %f1280, %f1284, %f1290;
	fma.rn.f32 	%f1295, %f1280, %f1286, %f1291;
	fma.rn.f32 	%f1296, %f1280, %f1288, %f1292;
	ld.shared.f32 	%f1297, [%r12+2752];
	ld.shared.f32 	%f1298, [%r12+2944];
	ld.shared.f32 	%f1299, [%r13+516];
	ld.shared.f32 	%f1300, [%r13+552];
	ld.shared.f32 	%f1301, [%r13+1092];
	ld.shared.f32 	%f1302, [%r13+1128];
	ld.shared.f32 	%f1303, [%r13+1668];
	ld.shared.f32 	%f1304, [%r13+1704];
	ld.shared.f32 	%f1305, [%r13+2244];
	ld.shared.f32 	%f1306, [%r13+2280];
	fma.rn.f32 	%f1307, %f1297, %f1299, %f1293;
	fma.rn.f32 	%f1308, %f1297, %f1301, %f1294;
	fma.rn.f32 	%f1309, %f1297, %f1303, %f1295;
	fma.rn.f32 	%f1310, %f1297, %f1305, %f1296;
	fma.rn.f32 	%f1311, %f1298, %f1300, %f1307;
	fma.rn.f32 	%f1312, %f1298, %f1302, %f1308;
	fma.rn.f32 	%f1313, %f1298, %f1304, %f1309;
	fma.rn.f32 	%f1314, %f1298, %f1306, %f1310;
	ld.shared.f32 	%f1315, [%r12+2756];
	ld.shared.f32 	%f1316, [%r12+2948];
	ld.shared.f32 	%f1317, [%r13+520];
	ld.shared.f32 	%f1318, [%r13+556];
	ld.shared.f32 	%f1319, [%r13+1096];
	ld.shared.f32 	%f1320, [%r13+1132];
	ld.shared.f32 	%f1321, [%r13+1672];
	ld.shared.f32 	%f1322, [%r13+1708];
	ld.shared.f32 	%f1323, [%r13+2248];
	ld.shared.f32 	%f1324, [%r13+2284];
	fma.rn.f32 	%f1325, %f1315, %f1317, %f1311;
	fma.rn.f32 	%f1326, %f1315, %f1319, %f1312;
	fma.rn.f32 	%f1327, %f1315, %f1321, %f1313;
	fma.rn.f32 	%f1328, %f1315, %f1323, %f1314;
	fma.rn.f32 	%f1329, %f1316, %f1318, %f1325;
	fma.rn.f32 	%f1330, %f1316, %f1320, %f1326;
	fma.rn.f32 	%f1331, %f1316, %f1322, %f1327;
	fma.rn.f32 	%f1332, %f1316, %f1324, %f1328;
	ld.shared.f32 	%f1333, [%r12+2760];
	ld.shared.f32 	%f1334, [%r12+2952];
	ld.shared.f32 	%f1335, [%r13+524];
	ld.shared.f32 	%f1336, [%r13+560];
	ld.shared.f32 	%f1337, [%r13+1100];
	ld.shared.f32 	%f1338, [%r13+1136];
	ld.shared.f32 	%f1339, [%r13+1676];
	ld.shared.f32 	%f1340, [%r13+1712];
	ld.shared.f32 	%f1341, [%r13+2252];
	ld.shared.f32 	%f1342, [%r13+2288];
	fma.rn.f32 	%f1343, %f1333, %f1335, %f1329;
	fma.rn.f32 	%f1344, %f1333, %f1337, %f1330;
	fma.rn.f32 	%f1345, %f1333, %f1339, %f1331;
	fma.rn.f32 	%f1346, %f1333, %f1341, %f1332;
	fma.rn.f32 	%f1347, %f1334, %f1336, %f1343;
	fma.rn.f32 	%f1348, %f1334, %f1338, %f1344;
	fma.rn.f32 	%f1349, %f1334, %f1340, %f1345;
	fma.rn.f32 	%f1350, %f1334, %f1342, %f1346;
	ld.shared.f32 	%f1351, [%r12+2816];
	ld.shared.f32 	%f1352, [%r12+3008];
	ld.shared.f32 	%f1353, [%r13+528];
	ld.shared.f32 	%f1354, [%r13+564];
	ld.shared.f32 	%f1355, [%r13+1104];
	ld.shared.f32 	%f1356, [%r13+1140];
	ld.shared.f32 	%f1357, [%r13+1680];
	ld.shared.f32 	%f1358, [%r13+1716];
	ld.shared.f32 	%f1359, [%r13+2256];
	ld.shared.f32 	%f1360, [%r13+2292];
	fma.rn.f32 	%f1361, %f1351, %f1353, %f1347;
	fma.rn.f32 	%f1362, %f1351, %f1355, %f1348;
	fma.rn.f32 	%f1363, %f1351, %f1357, %f1349;
	fma.rn.f32 	%f1364, %f1351, %f1359, %f1350;
	fma.rn.f32 	%f1365, %f1352, %f1354, %f1361;
	fma.rn.f32 	%f1366, %f1352, %f1356, %f1362;
	fma.rn.f32 	%f1367, %f1352, %f1358, %f1363;
	fma.rn.f32 	%f1368, %f1352, %f1360, %f1364;
	ld.shared.f32 	%f1369, [%r12+2820];
	ld.shared.f32 	%f1370, [%r12+3012];
	ld.shared.f32 	%f1371, [%r13+532];
	ld.shared.f32 	%f1372, [%r13+568];
	ld.shared.f32 	%f1373, [%r13+1108];
	ld.shared.f32 	%f1374, [%r13+1144];
	ld.shared.f32 	%f1375, [%r13+1684];
	ld.shared.f32 	%f1376, [%r13+1720];
	ld.shared.f32 	%f1377, [%r13+2260];
	ld.shared.f32 	%f1378, [%r13+2296];
	fma.rn.f32 	%f1379, %f1369, %f1371, %f1365;
	fma.rn.f32 	%f1380, %f1369, %f1373, %f1366;
	fma.rn.f32 	%f1381, %f1369, %f1375, %f1367;
	fma.rn.f32 	%f1382, %f1369, %f1377, %f1368;
	fma.rn.f32 	%f1383, %f1370, %f1372, %f1379;
	fma.rn.f32 	%f1384, %f1370, %f1374, %f1380;
	fma.rn.f32 	%f1385, %f1370, %f1376, %f1381;
	fma.rn.f32 	%f1386, %f1370, %f1378, %f1382;
	ld.shared.f32 	%f1387, [%r12+2824];
	ld.shared.f32 	%f1388, [%r12+3016];
	ld.shared.f32 	%f1389, [%r13+536];
	ld.shared.f32 	%f1390, [%r13+572];
	ld.shared.f32 	%f1391, [%r13+1112];
	ld.shared.f32 	%f1392, [%r13+1148];
	ld.shared.f32 	%f1393, [%r13+1688];
	ld.shared.f32 	%f1394, [%r13+1724];
	ld.shared.f32 	%f1395, [%r13+2264];
	ld.shared.f32 	%f1396, [%r13+2300];
	fma.rn.f32 	%f1397, %f1387, %f1389, %f1383;
	fma.rn.f32 	%f1398, %f1387, %f1391, %f1384;
	fma.rn.f32 	%f1399, %f1387, %f1393, %f1385;
	fma.rn.f32 	%f1400, %f1387, %f1395, %f1386;
	fma.rn.f32 	%f1404, %f1388, %f1390, %f1397;
	fma.rn.f32 	%f1403, %f1388, %f1392, %f1398;
	fma.rn.f32 	%f1402, %f1388, %f1394, %f1399;
	fma.rn.f32 	%f1401, %f1388, %f1396, %f1400;
	add.s32 	%r416, %r416, 1;
	add.s64 	%rd203, %rd203, 50176;
	add.s64 	%rd202, %rd202, 576;
	setp.ne.s32 	%p253, %r416, 10;
	@%p253 bra 	$L__BB0_1;
	ld.param.u64 	%rd201, [default_function_kernel0_param_2];
	cvta.to.global.u64 	%rd198, %rd201;
	mad.lo.s32 	%r412, %r2, 3136, %r3;
	mad.lo.s32 	%r413, %r6, 9408, %r412;
	mad.lo.s32 	%r414, %r1, 28, %r413;
	add.s32 	%r415, %r414, %r4;
	mul.wide.u32 	%rd199, %r415, 4;
	add.s64 	%rd200, %rd198, %rd199;
	st.global.f32 	[%rd200], %f1404;
	st.global.f32 	[%rd200+3136], %f1403;
	st.global.f32 	[%rd200+6272], %f1402;
	st.global.f32 	[%rd200+9408], %f1401;
	ret;

}


// ===== COMPILED SASS (sm_100) =====

	.target	sm_100

	.elftype	@"ET_EXEC"


//--------------------- .note.nv.tkinfo           --------------------------
	.section	.note.nv.tkinfo,"",@"SHT_NOTE"
	.sectionflags	@"SHF_NOTE_NV_TKINFO"
	.tkinfo
        /*0018*/ 	.word	0x00000002
        /*0030*/ 	.string	""
        /*0030*/ 	.string	"ptxas"
        /*0030*/ 	.string	"Cuda compilation tools, release 13.0, V13.0.88"
        /*0030*/ 	.string	"Build cuda_13.0.r13.0/compiler.36424714_0"
        /*0030*/ 	.string	"-arch sm_100 -m 64 "



//--------------------- .note.nv.cuinfo           --------------------------
	.section	.note.nv.cuinfo,"",@"SHT_NOTE"
	.sectionflags	@"SHF_NOTE_NV_CUINFO"
        /*0018*/ 	.short	0x0002
        /*001a*/ 	.short	0x0064
        /*001c*/ 	.short	0x0082
	.zero		2


//--------------------- .nv.info                  --------------------------
	.section	.nv.info,"",@"SHT_CUDA_INFO"
	.align	4


	//----- nvinfo : EIATTR_REGCOUNT
	.align		4
        /*0000*/ 	.byte	0x04, 0x2f
        /*0002*/ 	.short	(.L_1 - .L_0)
	.align		4
.L_0:
        /*0004*/ 	.word	index@(default_function_kernel0)
        /*0008*/ 	.word	0x0000009c


	//----- nvinfo : EIATTR_FRAME_SIZE
	.align		4
.L_1:
        /*000c*/ 	.byte	0x04, 0x11
        /*000e*/ 	.short	(.L_3 - .L_2)
	.align		4
.L_2:
        /*0010*/ 	.word	index@(default_function_kernel0)
        /*0014*/ 	.word	0x00000000


	//----- nvinfo : EIATTR_MIN_STACK_SIZE
	.align		4
.L_3:
        /*0018*/ 	.byte	0x04, 0x12
        /*001a*/ 	.short	(.L_5 - .L_4)
	.align		4
.L_4:
        /*001c*/ 	.word	index@(default_function_kernel0)
        /*0020*/ 	.word	0x00000000
.L_5:


//--------------------- .nv.compat                --------------------------
	.section	.nv.compat,"",@"SHT_CUDA_COMPAT_INFO"
	.align	4
        /*0000*/ 	.byte	0x02, 0x09, 0x00, 0x00, 0x02, 0x02, 0x01, 0x00, 0x02, 0x05, 0x05, 0x00, 0x03, 0x07, 0x01, 0x01
        /*0010*/ 	.byte	0x02, 0x03, 0x00, 0x00, 0x02, 0x06, 0x01, 0x00, 0x04, 0x0b, 0x08, 0x00, 0x09, 0x00, 0x00, 0x00
        /*0020*/ 	.byte	0x00, 0x00, 0x00, 0x00


//--------------------- .nv.info.default_function_kernel0 --------------------------
	.section	.nv.info.default_function_kernel0,"",@"SHT_CUDA_INFO"
	.sectionflags	@""
	.align	4


	//----- nvinfo : EIATTR_CUDA_API_VERSION
	.align		4
        /*0000*/ 	.byte	0x04, 0x37
        /*0002*/ 	.short	(.L_7 - .L_6)
.L_6:
        /*0004*/ 	.word	0x00000082


	//----- nvinfo : EIATTR_KPARAM_INFO
	.align		4
.L_7:
        /*0008*/ 	.byte	0x04, 0x17
        /*000a*/ 	.short	(.L_9 - .L_8)
.L_8:
        /*000c*/ 	.word	0x00000000
        /*0010*/ 	.short	0x0002
        /*0012*/ 	.short	0x0010
        /*0014*/ 	.byte	0x00, 0xf5, 0x21, 0x00


	//----- nvinfo : EIATTR_KPARAM_INFO
	.align		4
.L_9:
        /*0018*/ 	.byte	0x04, 0x17
        /*001a*/ 	.short	(.L_11 - .L_10)
.L_10:
        /*001c*/ 	.word	0x00000000
        /*0020*/ 	.short	0x0001
        /*0022*/ 	.short	0x0008
        /*0024*/ 	.byte	0x00, 0xf5, 0x21, 0x00


	//----- nvinfo : EIATTR_KPARAM_INFO
	.align		4
.L_11:
        /*0028*/ 	.byte	0x04, 0x17
        /*002a*/ 	.short	(.L_13 - .L_12)
.L_12:
        /*002c*/ 	.word	0x00000000
        /*0030*/ 	.short	0x0000
        /*0032*/ 	.short	0x0000
        /*0034*/ 	.byte	0x00, 0xf5, 0x21, 0x00


	//----- nvinfo : EIATTR_SPARSE_MMA_MASK
	.align		4
.L_13:
        /*0038*/ 	.byte	0x03, 0x50
        /*003a*/ 	.short	0x0000


	//----- nvinfo : EIATTR_MAXREG_COUNT
	.align		4
        /*003c*/ 	.byte	0x03, 0x1b
        /*003e*/ 	.short	0x00ff


	//----- nvinfo : EIATTR_NUM_BARRIERS
	.align		4
        /*0040*/ 	.byte	0x02, 0x4c
        /*0042*/ 	.byte	0x01
	.zero		1


	//----- nvinfo : EIATTR_MERCURY_ISA_VERSION
	.align		4
        /*0044*/ 	.byte	0x03, 0x5f
        /*0046*/ 	.short	0x0101


	//----- nvinfo : EIATTR_VRC_CTA_INIT_COUNT
	.align		4
        /*0048*/ 	.byte	0x02, 0x4a
	.zero		1
	.zero		1


	//----- nvinfo : EIATTR_EXIT_INSTR_OFFSETS
	.align		4
        /*004c*/ 	.byte	0x04, 0x1c
        /*004e*/ 	.short	(.L_15 - .L_14)


	//   ....[0]....
.L_14:
        /*0050*/ 	.word	0x00008910


	//----- nvinfo : EIATTR_CRS_STACK_SIZE
	.align		4
.L_15:
        /*0054*/ 	.byte	0x04, 0x1e
        /*0056*/ 	.short	(.L_17 - .L_16)
.L_16:
        /*0058*/ 	.word	0x00000000


	//----- nvinfo : EIATTR_CBANK_PARAM_SIZE
	.align		4
.L_17:
        /*005c*/ 	.byte	0x03, 0x19
        /*005e*/ 	.short	0x0018


	//----- nvinfo : EIATTR_PARAM_CBANK
	.align		4
        /*0060*/ 	.byte	0x04, 0x0a
        /*0062*/ 	.short	(.L_19 - .L_18)
	.align		4
.L_18:
        /*0064*/ 	.word	index@(.nv.constant0.default_function_kernel0)
        /*0068*/ 	.short	0x0380
        /*006a*/ 	.short	0x0018


	//----- nvinfo : EIATTR_SW_WAR
	.align		4
.L_19:
        /*006c*/ 	.byte	0x04, 0x36
        /*006e*/ 	.short	(.L_21 - .L_20)
.L_20:
        /*0070*/ 	.word	0x00000008
.L_21:


//--------------------- .nv.callgraph             --------------------------
	.section	.nv.callgraph,"",@"SHT_CUDA_CALLGRAPH"
	.align	4
	.sectionentsize	8
	.align		4
        /*0000*/ 	.word	0x00000000
	.align		4
        /*0004*/ 	.word	0xffffffff
	.align		4
        /*0008*/ 	.word	0x00000000
	.align		4
        /*000c*/ 	.word	0xfffffffe
	.align		4
        /*0010*/ 	.word	0x00000000
	.align		4
        /*0014*/ 	.word	0xfffffffd
	.align		4
        /*0018*/ 	.word	0x00000000
	.align		4
        /*001c*/ 	.word	0xfffffffc


//--------------------- .text.default_function_kernel0 --------------------------
	.section	.text.default_function_kernel0,"ax",@progbits
	.align	128
        .global         default_function_kernel0
        .type           default_function_kernel0,@function
        .size           default_function_kernel0,(.L_x_50 - default_function_kernel0)
        .other          default_function_kernel0,@"STO_CUDA_ENTRY STV_DEFAULT"
default_function_kernel0:
.text.default_function_kernel0:
[----:B------:R-:W-:Y:S01]  /*0000*/  LDC R1, c[0x0][0x37c] ;  /* 0x0000df00ff017b82 */ /* 0x000fe20000000800 */
[----:B------:R-:W0:Y:S01]  /*0010*/  S2R R112, SR_TID.X ;  /* 0x0000000000707919 */ /* 0x000e220000002100 */
[----:B------:R-:W-:Y:S01]  /*0020*/  LOP3.LUT R137, R137, 0xfffffff7, RZ, 0xc0, !PT ;  /* 0xfffffff789897812 */ /* 0x000fe200078ec0ff */
[----:B------:R-:W1:Y:S01]  /*0030*/  LDCU.64 UR6, c[0x0][0x380] ;  /* 0x00007000ff0677ac */ /* 0x000e620008000a00 */
[----:B------:R-:W2:Y:S01]  /*0040*/  S2R R113, SR_TID.Z ;  /* 0x0000000000717919 */ /* 0x000ea20000002300 */
[----:B------:R-:W3:Y:S01]  /*0050*/  LDCU UR10, c[0x0][0x388] ;  /* 0x00007100ff0a77ac */ /* 0x000ee20008000800 */
[----:B------:R-:W4:Y:S01]  /*0060*/  S2R R114, SR_CTAID.Y ;  /* 0x0000000000727919 */ /* 0x000f220000002600 */
[----:B------:R-:W0:Y:S01]  /*0070*/  LDCU.64 UR8, c[0x0][0x358] ;  /* 0x00006b00ff0877ac */ /* 0x000e220008000a00 */
[----:B------:R-:W5:Y:S01]  /*0080*/  S2R R136, SR_CTAID.X ;  /* 0x0000000000887919 */ /* 0x000f620000002500 */
[----:B------:R-:W-:Y:S01]  /*0090*/  UMOV UR4, URZ ;  /* 0x000000ff00047c82 */ /* 0x000fe20008000000 */
[----:B-1----:R-:W-:-:S04]  /*00a0*/  UIADD3 UR5, UP0, UPT, UR6, -0x74, URZ ;  /* 0xffffff8c06057890 */ /* 0x002fc8000ff1e0ff */
[----:B------:R-:W-:Y:S01]  /*00b0*/  UIADD3.X UR6, UPT, UPT, UR7, -0x1, URZ, UP0, !UPT ;  /* 0xffffffff07067890 */ /* 0x000fe200087fe4ff */
[C---:B0-----:R-:W-:Y:S01]  /*00c0*/  IMAD R44, R112.reuse, 0xe, RZ ;  /* 0x0000000e702c7824 */ /* 0x041fe200078e02ff */
[C---:B------:R-:W-:Y:S01]  /*00d0*/  ISETP.GT.U32.AND P6, PT, R112.reuse, 0xc, PT ;  /* 0x0000000c7000780c */ /* 0x040fe20003fc4070 */
[----:B------:R-:W-:Y:S02]  /*00e0*/  IMAD R36, R112, 0x13, RZ ;  /* 0x0000001370247824 */ /* 0x000fe400078e02ff */
[C---:B--2---:R-:W-:Y:S01]  /*00f0*/  IMAD R86, R113.reuse, 0xc0, R44 ;  /* 0x000000c071567824 */ /* 0x044fe200078e022c */
[----:B------:R-:W-:Y:S01]  /*0100*/  IADD3 R38, PT, PT, R44, 0xa, RZ ;  /* 0x0000000a2c267810 */ /* 0x000fe20007ffe0ff */
[C---:B------:R-:W-:Y:S01]  /*0110*/  IMAD.SHL.U32 R52, R113.reuse, 0x40, RZ ;  /* 0x0000004071347824 */ /* 0x040fe200078e00ff */
[----:B------:R-:W-:Y:S01]  /*0120*/  SHF.L.U32 R0, R113, 0x4, RZ ;  /* 0x0000000471007819 */ /* 0x000fe200000006ff */
[----:B------:R-:W-:Y:S01]  /*0130*/  VIADD R133, R36, 0x3 ;  /* 0x0000000324857836 */ /* 0x000fe20000000000 */
[----:B------:R-:W-:Y:S01]  /*0140*/  LOP3.LUT R46, R38, 0xffff, RZ, 0xc0, !PT ;  /* 0x0000ffff262e7812 */ /* 0x000fe200078ec0ff */
[----:B------:R-:W-:Y:S01]  /*0150*/  VIADD R89, R36, 0x5 ;  /* 0x0000000524597836 */ /* 0x000fe20000000000 */
[----:B------:R-:W-:Y:S01]  /*0160*/  ISETP.GT.U32.AND P2, PT, R86, 0x235, PT ;  /* 0x000002355600780c */ /* 0x000fe20003f44070 */
[----:B------:R-:W-:Y:S01]  /*0170*/  VIADD R48, R44, 0xb ;  /* 0x0000000b2c307836 */ /* 0x000fe20000000000 */
[----:B------:R-:W-:Y:S01]  /*0180*/  IADD3 R71, PT, PT, R36, 0x4, RZ ;  /* 0x0000000424477810 */ /* 0x000fe20007ffe0ff */
[----:B------:R-:W-:Y:S01]  /*0190*/  IMAD R3, R46, 0x5556, RZ ;  /* 0x000055562e037824 */ /* 0x000fe200078e02ff */
[----:B------:R-:W-:Y:S01]  /*01a0*/  LEA.HI R63, R133, R0, RZ, 0x1c ;  /* 0x00000000853f7211 */ /* 0x000fe200078fe0ff */
[C---:B------:R-:W-:Y:S01]  /*01b0*/  VIADD R81, R36.reuse, 0x9 ;  /* 0x0000000924517836 */ /* 0x040fe20000000000 */
[C---:B------:R-:W-:Y:S01]  /*01c0*/  IADD3 R85, PT, PT, R36.reuse, 0x6, RZ ;  /* 0x0000000624557810 */ /* 0x040fe20007ffe0ff */
[C---:B------:R-:W-:Y:S01]  /*01d0*/  VIADD R123, R36.reuse, 0xb ;  /* 0x0000000b247b7836 */ /* 0x040fe20000000000 */
[----:B------:R-:W-:Y:S01]  /*01e0*/  LEA.HI R2, R3, R52, RZ, 0x10 ;  /* 0x0000003403027211 */ /* 0x000fe200078f80ff */
[C---:B------:R-:W-:Y:S01]  /*01f0*/  VIADD R117, R36.reuse, 0xf ;  /* 0x0000000f24757836 */ /* 0x040fe20000000000 */
[-C--:B------:R-:W-:Y:S01]  /*0200*/  LEA.HI R131, R71, R0.reuse, RZ, 0x1c ;  /* 0x0000000047837211 */ /* 0x080fe200078fe0ff */
[----:B------:R-:W-:Y:S01]  /*0210*/  VIADD R65, R36, 0x1 ;  /* 0x0000000124417836 */ /* 0x000fe20000000000 */
[----:B------:R-:W-:Y:S01]  /*0220*/  ISETP.GT.U32.OR P2, PT, R2, 0xbf, P2 ;  /* 0x000000bf0200780c */ /* 0x000fe20001744470 */
[----:B------:R-:W-:Y:S01]  /*0230*/  VIADD R73, R36, 0x2 ;  /* 0x0000000224497836 */ /* 0x000fe20000000000 */
[-C--:B------:R-:W-:Y:S01]  /*0240*/  LEA.HI R127, R89, R0.reuse, RZ, 0x1c ;  /* 0x00000000597f7211 */ /* 0x080fe200078fe0ff */
[----:B-----5:R-:W-:Y:S01]  /*0250*/  IMAD R136, R136, 0xe, RZ ;  /* 0x0000000e88887824 */ /* 0x020fe200078e02ff */
[----:B------:R-:W-:Y:S01]  /*0260*/  LOP3.LUT R2, R63, 0xffff, RZ, 0xc0, !PT ;  /* 0x0000ffff3f027812 */ /* 0x000fe200078ec0ff */
[C---:B------:R-:W-:Y:S01]  /*0270*/  IMAD R153, R112.reuse, 0x3, RZ ;  /* 0x0000000370997824 */ /* 0x040fe200078e02ff */
[----:B------:R-:W-:Y:S01]  /*0280*/  LEA.HI R55, R85, R0, RZ, 0x1c ;  /* 0x0000000055377211 */ /* 0x000fe200078fe0ff */
[----:B------:R-:W-:Y:S01]  /*0290*/  IMAD R134, R112, 0x2a, RZ ;  /* 0x0000002a70867824 */ /* 0x000fe200078e02ff */
[----:B------:R-:W-:Y:S01]  /*02a0*/  LOP3.LUT R3, R131, 0xffff, RZ, 0xc0, !PT ;  /* 0x0000ffff83037812 */ /* 0x000fe200078ec0ff */
[----:B------:R-:W-:Y:S01]  /*02b0*/  IMAD R2, R2, 0x5556, RZ ;  /* 0x0000555602027824 */ /* 0x000fe200078e02ff */
[----:B------:R-:W-:Y:S01]  /*02c0*/  LOP3.LUT R4, R127, 0xffff, RZ, 0xc0, !PT ;  /* 0x0000ffff7f047812 */ /* 0x000fe200078ec0ff */
[----:B------:R-:W-:Y:S01]  /*02d0*/  IMAD R134, R113, 0x240, R134 ;  /* 0x0000024071867824 */ /* 0x000fe200078e0286 */
[----:B------:R-:W-:Y:S01]  /*02e0*/  LOP3.LUT R5, R55, 0xffff, RZ, 0xc0, !PT ;  /* 0x0000ffff37057812 */ /* 0x000fe200078ec0ff */
[----:B------:R-:W-:Y:S01]  /*02f0*/  IMAD R3, R3, 0x5556, RZ ;  /* 0x0000555603037824 */ /* 0x000fe200078e02ff */
[----:B------:R-:W-:Y:S01]  /*0300*/  LOP3.LUT R50, R48, 0xffff, RZ, 0xc0, !PT ;  /* 0x0000ffff30327812 */ /* 0x000fe200078ec0ff */
[----:B------:R-:W-:Y:S01]  /*0310*/  IMAD R42, R4, 0x5556, RZ ;  /* 0x00005556042a7824 */ /* 0x000fe200078e02ff */
[----:B------:R-:W-:Y:S01]  /*0320*/  SHF.R.U32.HI R4, RZ, 0x10, R2 ;  /* 0x00000010ff047819 */ /* 0x000fe20000011602 */
[----:B------:R-:W-:Y:S01]  /*0330*/  IMAD R5, R5, 0x5556, RZ ;  /* 0x0000555605057824 */ /* 0x000fe200078e02ff */
[----:B------:R-:W-:Y:S01]  /*0340*/  SHF.R.U32.HI R2, RZ, 0x10, R3 ;  /* 0x00000010ff027819 */ /* 0x000fe20000011603 */
[----:B------:R-:W-:Y:S01]  /*0350*/  IMAD R7, R50, 0x5556, RZ ;  /* 0x0000555632077824 */ /* 0x000fe200078e02ff */
[----:B------:R-:W-:Y:S01]  /*0360*/  PRMT R3, R4, 0x9910, RZ ;  /* 0x0000991004037816 */ /* 0x000fe200000000ff */
[----:B------:R-:W-:Y:S01]  /*0370*/  IMAD R132, R50, 0x2aab, RZ ;  /* 0x00002aab32847824 */ /* 0x000fe200078e02ff */
[----:B------:R-:W-:-:S02]  /*0380*/  SHF.R.U32.HI R40, RZ, 0x10, R5 ;  /* 0x00000010ff287819 */ /* 0x000fc40000011605 */
[----:B------:R-:W-:Y:S01]  /*0390*/  SHF.R.U32.HI R42, RZ, 0x10, R42 ;  /* 0x00000010ff2a7819 */ /* 0x000fe2000001162a */
[----:B------:R-:W-:Y:S01]  /*03a0*/  IMAD R3, R3, 0x3, RZ ;  /* 0x0000000303037824 */ /* 0x000fe200078e02ff */
[----:B------:R-:W-:Y:S02]  /*03b0*/  PRMT R8, R40, 0x9910, RZ ;  /* 0x0000991028087816 */ /* 0x000fe400000000ff */
[----:B------:R-:W-:Y:S02]  /*03c0*/  PRMT R5, R2, 0x9910, RZ ;  /* 0x0000991002057816 */ /* 0x000fe400000000ff */
[----:B------:R-:W-:Y:S01]  /*03d0*/  IADD3 R9, PT, PT, RZ, -R3, RZ ;  /* 0x80000003ff097210 */ /* 0x000fe20007ffe0ff */
[----:B------:R-:W-:Y:S01]  /*03e0*/  IMAD R3, R8, 0x3, RZ ;  /* 0x0000000308037824 */ /* 0x000fe200078e02ff */
[----:B------:R-:W-:Y:S01]  /*03f0*/  IADD3 R87, PT, PT, R36, 0x7, RZ ;  /* 0x0000000724577810 */ /* 0x000fe20007ffe0ff */
[----:B------:R-:W-:Y:S01]  /*0400*/  IMAD R5, R5, 0x3, RZ ;  /* 0x0000000305057824 */ /* 0x000fe200078e02ff */
[----:B------:R-:W-:Y:S01]  /*0410*/  PRMT R6, R42, 0x9910, RZ ;  /* 0x000099102a067816 */ /* 0x000fe200000000ff */
[----:B------:R-:W-:Y:S01]  /*0420*/  IMAD.MOV R3, RZ, RZ, -R3 ;  /* 0x000000ffff037224 */ /* 0x000fe200078e0a03 */
[----:B------:R-:W-:Y:S01]  /*0430*/  LEA.HI R83, R87, R0, RZ, 0x1c ;  /* 0x0000000057537211 */ /* 0x000fe200078fe0ff */
[----:B------:R-:W-:Y:S01]  /*0440*/  IMAD.MOV R5, RZ, RZ, -R5 ;  /* 0x000000ffff057224 */ /* 0x000fe200078e0a05 */
[----:B------:R-:W-:Y:S01]  /*0450*/  ISETP.GT.U32.AND P3, PT, R86, 0x234, PT ;  /* 0x000002345600780c */ /* 0x000fe20003f64070 */
[----:B------:R-:W-:Y:S01]  /*0460*/  IMAD R6, R6, 0x3, RZ ;  /* 0x0000000306067824 */ /* 0x000fe200078e02ff */
[----:B------:R-:W-:-:S02]  /*0470*/  LEA.HI R7, R7, R52, RZ, 0x10 ;  /* 0x0000003407077211 */ /* 0x000fc400078f80ff */
[----:B------:R-:W-:Y:S02]  /*0480*/  PRMT R10, R3, 0x7710, RZ ;  /* 0x00007710030a7816 */ /* 0x000fe400000000ff */
[----:B------:R-:W-:Y:S02]  /*0490*/  LOP3.LUT R3, R83, 0xffff, RZ, 0xc0, !PT ;  /* 0x0000ffff53037812 */ /* 0x000fe400078ec0ff */
[----:B------:R-:W-:Y:S02]  /*04a0*/  ISETP.GT.U32.OR P3, PT, R7, 0xbf, P3 ;  /* 0x000000bf0700780c */ /* 0x000fe40001f64470 */
[----:B------:R-:W-:Y:S01]  /*04b0*/  PRMT R8, R9, 0x7710, RZ ;  /* 0x0000771009087816 */ /* 0x000fe200000000ff */
[----:B------:R-:W-:Y:S01]  /*04c0*/  IMAD R34, R3, 0x5556, RZ ;  /* 0x0000555603227824 */ /* 0x000fe200078e02ff */
[----:B------:R-:W-:Y:S02]  /*04d0*/  IADD3 R129, PT, PT, R36, 0xa, RZ ;  /* 0x0000000a24817810 */ /* 0x000fe40007ffe0ff */
[----:B------:R-:W-:-:S02]  /*04e0*/  IADD3 R7, PT, PT, RZ, -R6, RZ ;  /* 0x80000006ff077210 */ /* 0x000fc40007ffe0ff */
[----:B------:R-:W-:Y:S02]  /*04f0*/  LEA.HI R125, R81, R0, RZ, 0x1c ;  /* 0x00000000517d7211 */ /* 0x000fe400078fe0ff */
[----:B------:R-:W-:Y:S02]  /*0500*/  PRMT R6, R5, 0x7710, RZ ;  /* 0x0000771005067816 */ /* 0x000fe400000000ff */
[----:B------:R-:W-:Y:S02]  /*0510*/  IADD3 R115, PT, PT, R36, 0xc, RZ ;  /* 0x0000000c24737810 */ /* 0x000fe40007ffe0ff */
[----:B------:R-:W-:Y:S01]  /*0520*/  IADD3 R63, PT, PT, R63, R8, RZ ;  /* 0x000000083f3f7210 */ /* 0x000fe20007ffe0ff */
[----:B------:R-:W-:Y:S01]  /*0530*/  IMAD.IADD R131, R131, 0x1, R6 ;  /* 0x0000000183837824 */ /* 0x000fe200078e0206 */
[----:B------:R-:W-:Y:S02]  /*0540*/  LEA.HI R79, R129, R0, RZ, 0x1c ;  /* 0x00000000814f7211 */ /* 0x000fe400078fe0ff */
[----:B------:R-:W-:-:S02]  /*0550*/  PRMT R8, R7, 0x7710, RZ ;  /* 0x0000771007087816 */ /* 0x000fc400000000ff */
[-C--:B------:R-:W-:Y:S02]  /*0560*/  LEA.HI R69, R123, R0.reuse, RZ, 0x1c ;  /* 0x000000007b457211 */ /* 0x080fe400078fe0ff */
[----:B------:R-:W-:Y:S01]  /*0570*/  LOP3.LUT R3, R125, 0xff, RZ, 0xc0, !PT ;  /* 0x000000ff7d037812 */ /* 0x000fe200078ec0ff */
[----:B------:R-:W-:Y:S01]  /*0580*/  IMAD.IADD R127, R127, 0x1, R8 ;  /* 0x000000017f7f7824 */ /* 0x000fe200078e0208 */
[----:B------:R-:W-:Y:S02]  /*0590*/  LEA.HI R77, R115, R0, RZ, 0x1c ;  /* 0x00000000734d7211 */ /* 0x000fe400078fe0ff */
[----:B------:R-:W-:Y:S01]  /*05a0*/  SHF.R.U32.HI R34, RZ, 0x10, R34 ;  /* 0x00000010ff227819 */ /* 0x000fe20000011622 */
[----:B------:R-:W-:Y:S01]  /*05b0*/  IMAD R3, R3, 0xab, RZ ;  /* 0x000000ab03037824 */ /* 0x000fe200078e02ff */
[----:B------:R-:W-:Y:S02]  /*05c0*/  LOP3.LUT R5, R79, 0xff, RZ, 0xc0, !PT ;  /* 0x000000ff4f057812 */ /* 0x000fe400078ec0ff */
[----:B------:R-:W-:-:S02]  /*05d0*/  LOP3.LUT R6, R69, 0xff, RZ, 0xc0, !PT ;  /* 0x000000ff45067812 */ /* 0x000fc400078ec0ff */
[----:B------:R-:W-:Y:S01]  /*05e0*/  LOP3.LUT R7, R77, 0xff, RZ, 0xc0, !PT ;  /* 0x000000ff4d077812 */ /* 0x000fe200078ec0ff */
[----:B------:R-:W-:Y:S01]  /*05f0*/  IMAD R5, R5, 0xab, RZ ;  /* 0x000000ab05057824 */ /* 0x000fe200078e02ff */
[----:B------:R-:W-:Y:S01]  /*0600*/  PRMT R8, R34, 0x9910, RZ ;  /* 0x0000991022087816 */ /* 0x000fe200000000ff */
[----:B------:R-:W-:Y:S01]  /*0610*/  IMAD R17, R6, 0xab, RZ ;  /* 0x000000ab06117824 */ /* 0x000fe200078e02ff */
[----:B------:R-:W-:Y:S01]  /*0620*/  SHF.R.U32.HI R6, RZ, 0x9, R3 ;  /* 0x00000009ff067819 */ /* 0x000fe20000011603 */
[----:B------:R-:W-:Y:S01]  /*0630*/  IMAD R7, R7, 0xab, RZ ;  /* 0x000000ab07077824 */ /* 0x000fe200078e02ff */
[----:B------:R-:W-:Y:S01]  /*0640*/  SHF.R.U32.HI R32, RZ, 0x9, R5 ;  /* 0x00000009ff207819 */ /* 0x000fe20000011605 */
[----:B------:R-:W-:Y:S01]  /*0650*/  IMAD.MOV.U32 R3, RZ, RZ, R8 ;  /* 0x000000ffff037224 */ /* 0x000fe200078e0008 */
[----:B------:R-:W-:Y:S02]  /*0660*/  PRMT R5, R6, 0x9910, RZ ;  /* 0x0000991006057816 */ /* 0x000fe400000000ff */
[----:B------:R-:W-:Y:S01]  /*0670*/  SHF.R.U32.HI R28, RZ, 0x9, R7 ;  /* 0x00000009ff1c7819 */ /* 0x000fe20000011607 */
[----:B------:R-:W-:Y:S01]  /*0680*/  IMAD R3, R3, 0x3, RZ ;  /* 0x0000000303037824 */ /* 0x000fe200078e02ff */
[----:B------:R-:W-:-:S02]  /*0690*/  PRMT R7, R32, 0x9910, RZ ;  /* 0x0000991020077816 */ /* 0x000fc400000000ff */
[----:B------:R-:W-:Y:S02]  /*06a0*/  IADD3 R55, PT, PT, R55, R10, RZ ;  /* 0x0000000a37377210 */ /* 0x000fe40007ffe0ff */
[----:B------:R-:W-:Y:S02]  /*06b0*/  SHF.R.U32.HI R17, RZ, 0x9, R17 ;  /* 0x00000009ff117819 */ /* 0x000fe40000011611 */
[----:B------:R-:W-:Y:S01]  /*06c0*/  IADD3 R10, PT, PT, RZ, -R3, RZ ;  /* 0x80000003ff0a7210 */ /* 0x000fe20007ffe0ff */
[----:B------:R-:W-:Y:S01]  /*06d0*/  IMAD R3, R5, 0x3, RZ ;  /* 0x0000000305037824 */ /* 0x000fe200078e02ff */
[----:B------:R-:W-:Y:S01]  /*06e0*/  PRMT R8, R17, 0x9910, RZ ;  /* 0x0000991011087816 */ /* 0x000fe200000000ff */
[----:B------:R-:W-:Y:S01]  /*06f0*/  IMAD R5, R7, 0x3, RZ ;  /* 0x0000000307057824 */ /* 0x000fe200078e02ff */
[----:B------:R-:W-:Y:S02]  /*0700*/  PRMT R9, R28, 0x9910, RZ ;  /* 0x000099101c097816 */ /* 0x000fe400000000ff */
[----:B------:R-:W-:Y:S01]  /*0710*/  PRMT R10, R10, 0x7710, RZ ;  /* 0x000077100a0a7816 */ /* 0x000fe200000000ff */
[----:B------:R-:W-:Y:S01]  /*0720*/  IMAD.MOV R5, RZ, RZ, -R5 ;  /* 0x000000ffff057224 */ /* 0x000fe200078e0a05 */
[----:B------:R-:W-:Y:S01]  /*0730*/  IADD3 R3, PT, PT, RZ, -R3, RZ ;  /* 0x80000003ff037210 */ /* 0x000fe20007ffe0ff */
[----:B------:R-:W-:Y:S01]  /*0740*/  IMAD R7, R8, 0x3, RZ ;  /* 0x0000000308077824 */ /* 0x000fe200078e02ff */
[C---:B------:R-:W-:Y:S01]  /*0750*/  IADD3 R119, PT, PT, R36.reuse, 0xd, RZ ;  /* 0x0000000d24777810 */ /* 0x040fe20007ffe0ff */
[----:B------:R-:W-:Y:S01]  /*0760*/  IMAD R8, R9, 0x3, RZ ;  /* 0x0000000309087824 */ /* 0x000fe200078e02ff */
[C---:B------:R-:W-:Y:S01]  /*0770*/  IADD3 R111, PT, PT, R36.reuse, 0xe, RZ ;  /* 0x0000000e246f7810 */ /* 0x040fe20007ffe0ff */
[----:B------:R-:W-:Y:S01]  /*0780*/  IMAD.IADD R83, R83, 0x1, R10 ;  /* 0x0000000153537824 */ /* 0x000fe200078e020a */
[----:B------:R-:W-:Y:S01]  /*0790*/  PRMT R10, R5, 0x7710, RZ ;  /* 0x00007710050a7816 */ /* 0x000fe200000000ff */
[C---:B------:R-:W-:Y:S01]  /*07a0*/  VIADD R5, R36.reuse, 0x8 ;  /* 0x0000000824057836 */ /* 0x040fe20000000000 */
[-C--:B------:R-:W-:Y:S01]  /*07b0*/  LEA.HI R121, R119, R0.reuse, RZ, 0x1c ;  /* 0x0000000077797211 */ /* 0x080fe200078fe0ff */
[----:B------:R-:W-:Y:S01]  /*07c0*/  IMAD.MOV R14, RZ, RZ, -R8 ;  /* 0x000000ffff0e7224 */ /* 0x000fe200078e0a08 */
[----:B------:R-:W-:Y:S01]  /*07d0*/  PRMT R8, R3, 0x7710, RZ ;  /* 0x0000771003087816 */ /* 0x000fe200000000ff */
[----:B------:R-:W-:Y:S01]  /*07e0*/  IMAD.IADD R79, R79, 0x1, R10 ;  /* 0x000000014f4f7824 */ /* 0x000fe200078e020a */
[----:B------:R-:W-:-:S02]  /*07f0*/  LEA.HI R3, R36, R0, RZ, 0x1c ;  /* 0x0000000024037211 */ /* 0x000fc400078fe0ff */
[-C--:B------:R-:W-:Y:S02]  /*0800*/  LEA.HI R59, R5, R0.reuse, RZ, 0x1c ;  /* 0x00000000053b7211 */ /* 0x080fe400078fe0ff */
[----:B------:R-:W-:Y:S02]  /*0810*/  IADD3 R7, PT, PT, RZ, -R7, RZ ;  /* 0x80000007ff077210 */ /* 0x000fe40007ffe0ff */
[-C--:B------:R-:W-:Y:S02]  /*0820*/  LEA.HI R67, R111, R0.reuse, RZ, 0x1c ;  /* 0x000000006f437211 */ /* 0x080fe400078fe0ff */
[----:B------:R-:W-:Y:S02]  /*0830*/  LEA.HI R61, R117, R0, RZ, 0x1c ;  /* 0x00000000753d7211 */ /* 0x000fe400078fe0ff */
[----:B------:R-:W-:Y:S02]  /*0840*/  LOP3.LUT R9, R3, 0xffff, RZ, 0xc0, !PT ;  /* 0x0000ffff03097812 */ /* 0x000fe400078ec0ff */
[----:B------:R-:W-:-:S02]  /*0850*/  LOP3.LUT R5, R121, 0xff, RZ, 0xc0, !PT ;  /* 0x000000ff79057812 */ /* 0x000fc400078ec0ff */
[----:B------:R-:W-:Y:S01]  /*0860*/  LOP3.LUT R10, R59, 0xffff, RZ, 0xc0, !PT ;  /* 0x0000ffff3b0a7812 */ /* 0x000fe200078ec0ff */
[----:B------:R-:W-:Y:S01]  /*0870*/  IMAD R9, R9, 0x5556, RZ ;  /* 0x0000555609097824 */ /* 0x000fe200078e02ff */
[----:B------:R-:W-:Y:S01]  /*0880*/  PRMT R12, R7, 0x7710, RZ ;  /* 0x00007710070c7816 */ /* 0x000fe200000000ff */
[----:B------:R-:W-:Y:S01]  /*0890*/  IMAD R24, R5, 0xab, RZ ;  /* 0x000000ab05187824 */ /* 0x000fe200078e02ff */
[----:B------:R-:W-:Y:S01]  /*08a0*/  IADD3 R125, PT, PT, R125, R8, RZ ;  /* 0x000000087d7d7210 */ /* 0x000fe20007ffe0ff */
[----:B------:R-:W-:Y:S01]  /*08b0*/  IMAD R10, R10, 0x5556, RZ ;  /* 0x000055560a0a7824 */ /* 0x000fe200078e02ff */
[----:B------:R-:W-:Y:S02]  /*08c0*/  LOP3.LUT R7, R67, 0xff, RZ, 0xc0, !PT ;  /* 0x000000ff43077812 */ /* 0x000fe400078ec0ff */
[----:B------:R-:W-:Y:S02]  /*08d0*/  LOP3.LUT R8, R61, 0xff, RZ, 0xc0, !PT ;  /* 0x000000ff3d087812 */ /* 0x000fe400078ec0ff */
[----:B------:R-:W-:Y:S01]  /*08e0*/  SHF.R.U32.HI R5, RZ, 0x10, R9 ;  /* 0x00000010ff057819 */ /* 0x000fe20000011609 */
[----:B------:R-:W-:Y:S01]  /*08f0*/  IMAD R7, R7, 0xab, RZ ;  /* 0x000000ab07077824 */ /* 0x000fe200078e02ff */
[----:B------:R-:W-:Y:S01]  /*0900*/  SHF.R.U32.HI R24, RZ, 0x9, R24 ;  /* 0x00000009ff187819 */ /* 0x000fe20000011618 */
[----:B------:R-:W-:Y:S01]  /*0910*/  IMAD R8, R8, 0xab, RZ ;  /* 0x000000ab08087824 */ /* 0x000fe200078e02ff */
[----:B------:R-:W-:-:S02]  /*0920*/  SHF.R.U32.HI R9, RZ, 0x10, R10 ;  /* 0x00000010ff097819 */ /* 0x000fc4000001160a */
[----:B------:R-:W-:Y:S02]  /*0930*/  SHF.R.U32.HI R15, RZ, 0x9, R7 ;  /* 0x00000009ff0f7819 */ /* 0x000fe40000011607 */
[----:B------:R-:W-:Y:S02]  /*0940*/  SHF.R.U32.HI R13, RZ, 0x9, R8 ;  /* 0x00000009ff0d7819 */ /* 0x000fe40000011608 */
[----:B------:R-:W-:Y:S02]  /*0950*/  PRMT R7, R24, 0x9910, RZ ;  /* 0x0000991018077816 */ /* 0x000fe400000000ff */
[----:B------:R-:W-:Y:S02]  /*0960*/  PRMT R8, R9, 0x9910, RZ ;  /* 0x0000991009087816 */ /* 0x000fe400000000ff */
[----:B------:R-:W-:Y:S01]  /*0970*/  PRMT R14, R14, 0x7710, RZ ;  /* 0x000077100e0e7816 */ /* 0x000fe200000000ff */
[----:B------:R-:W-:Y:S01]  /*0980*/  IMAD R7, R7, 0x3, RZ ;  /* 0x0000000307077824 */ /* 0x000fe200078e02ff */
[----:B------:R-:W-:Y:S01]  /*0990*/  IADD3 R69, PT, PT, R69, R12, RZ ;  /* 0x0000000c45457210 */ /* 0x000fe20007ffe0ff */
[----:B------:R-:W-:Y:S01]  /*09a0*/  IMAD R8, R8, 0x3, RZ ;  /* 0x0000000308087824 */ /* 0x000fe200078e02ff */
[----:B------:R-:W-:Y:S01]  /*09b0*/  PRMT R12, R5, 0x9910, RZ ;  /* 0x00009910050c7816 */ /* 0x000fe200000000ff */
[----:B------:R-:W-:Y:S01]  /*09c0*/  IMAD.IADD R77, R77, 0x1, R14 ;  /* 0x000000014d4d7824 */ /* 0x000fe200078e020e */
[----:B------:R-:W-:Y:S01]  /*09d0*/  PRMT R10, R15, 0x9910, RZ ;  /* 0x000099100f0a7816 */ /* 0x000fe200000000ff */
[----:B------:R-:W-:Y:S01]  /*09e0*/  IMAD.MOV R8, RZ, RZ, -R8 ;  /* 0x000000ffff087224 */ /* 0x000fe200078e0a08 */
[----:B------:R-:W-:-:S02]  /*09f0*/  PRMT R11, R13, 0x9910, RZ ;  /* 0x000099100d0b7816 */ /* 0x000fc400000000ff */
[----:B------:R-:W-:Y:S01]  /*0a00*/  IADD3 R14, PT, PT, RZ, -R7, RZ ;  /* 0x80000007ff0e7210 */ /* 0x000fe20007ffe0ff */
[----:B------:R-:W-:Y:S01]  /*0a10*/  IMAD R7, R12, 0x3, RZ ;  /* 0x000000030c077824 */ /* 0x000fe200078e02ff */
[----:B------:R-:W-:Y:S01]  /*0a20*/  PRMT R8, R8, 0x7710, RZ ;  /* 0x0000771008087816 */ /* 0x000fe200000000ff */
[----:B------:R-:W-:Y:S01]  /*0a30*/  IMAD R10, R10, 0x3, RZ ;  /* 0x000000030a0a7824 */ /* 0x000fe200078e02ff */
[----:B------:R-:W-:Y:S01]  /*0a40*/  LOP3.LUT R131, R131, 0xffff, RZ, 0xc0, !PT ;  /* 0x0000ffff83837812 */ /* 0x000fe200078ec0ff */
[----:B------:R-:W-:Y:S01]  /*0a50*/  IMAD R11, R11, 0x3, RZ ;  /* 0x000000030b0b7824 */ /* 0x000fe200078e02ff */
[----:B------:R-:W-:Y:S01]  /*0a60*/  IADD3 R59, PT, PT, R59, R8, RZ ;  /* 0x000000083b3b7210 */ /* 0x000fe20007ffe0ff */
[----:B------:R-:W-:Y:S01]  /*0a70*/  IMAD.MOV R7, RZ, RZ, -R7 ;  /* 0x000000ffff077224 */ /* 0x000fe200078e0a07 */
[----:B------:R-:W-:Y:S01]  /*0a80*/  LOP3.LUT R83, R83, 0xffff, RZ, 0xc0, !PT ;  /* 0x0000ffff53537812 */ /* 0x000fe200078ec0ff */
[----:B------:R-:W-:Y:S01]  /*0a90*/  IMAD.MOV R12, RZ, RZ, -R10 ;  /* 0x000000ffff0c7224 */ /* 0x000fe200078e0a0a */
[----:B------:R-:W-:Y:S01]  /*0aa0*/  IADD3 R11, PT, PT, RZ, -R11, RZ ;  /* 0x8000000bff0b7210 */ /* 0x000fe20007ffe0ff */
[----:B----4-:R-:W-:Y:S01]  /*0ab0*/  IMAD.IADD R58, R131, 0x1, R114 ;  /* 0x00000001833a7824 */ /* 0x010fe200078e0272 */
[----:B------:R-:W-:-:S02]  /*0ac0*/  PRMT R10, R14, 0x7710, RZ ;  /* 0x000077100e0a7816 */ /* 0x000fc400000000ff */
[----:B------:R-:W-:Y:S02]  /*0ad0*/  PRMT R8, R7, 0x7710, RZ ;  /* 0x0000771007087816 */ /* 0x000fe400000000ff */
[----:B------:R-:W-:Y:S02]  /*0ae0*/  PRMT R12, R12, 0x7710, RZ ;  /* 0x000077100c0c7816 */ /* 0x000fe400000000ff */
[----:B------:R-:W-:Y:S01]  /*0af0*/  PRMT R14, R11, 0x7710, RZ ;  /* 0x000077100b0e7816 */ /* 0x000fe200000000ff */
[----:B------:R-:W-:Y:S01]  /*0b00*/  IMAD.IADD R91, R3, 0x1, R8 ;  /* 0x00000001035b7824 */ /* 0x000fe200078e0208 */
[C---:B------:R-:W-:Y:S01]  /*0b10*/  IADD3 R7, PT, PT, R36.reuse, 0x11, RZ ;  /* 0x0000001124077810 */ /* 0x040fe20007ffe0ff */
[----:B------:R-:W-:Y:S01]  /*0b20*/  IMAD.IADD R67, R67, 0x1, R12 ;  /* 0x0000000143437824 */ /* 0x000fe200078e020c */
[----:B------:R-:W-:Y:S02]  /*0b30*/  IADD3 R121, PT, PT, R121, R10, RZ ;  /* 0x0000000a79797210 */ /* 0x000fe40007ffe0ff */
[----:B------:R-:W-:Y:S01]  /*0b40*/  IADD3 R11, PT, PT, R36, 0x12, RZ ;  /* 0x00000012240b7810 */ /* 0x000fe20007ffe0ff */
[----:B------:R-:W-:Y:S01]  /*0b50*/  IMAD R36, R113, 0x100, R36 ;  /* 0x0000010071247824 */ /* 0x000fe200078e0224 */
[----:B------:R-:W-:-:S02]  /*0b60*/  IADD3 R10, PT, PT, R3, 0x1, RZ ;  /* 0x00000001030a7810 */ /* 0x000fc40007ffe0ff */
[-C--:B------:R-:W-:Y:S02]  /*0b70*/  LEA.HI R3, R65, R0.reuse, RZ, 0x1c ;  /* 0x0000000041037211 */ /* 0x080fe400078fe0ff */
[-C--:B------:R-:W-:Y:S02]  /*0b80*/  LEA.HI R12, R7, R0.reuse, RZ, 0x1c ;  /* 0x00000000070c7211 */ /* 0x080fe400078fe0ff */
[-C--:B------:R-:W-:Y:S02]  /*0b90*/  LEA.HI R16, R11, R0.reuse, RZ, 0x1c ;  /* 0x000000000b107211 */ /* 0x080fe400078fe0ff */
[----:B------:R-:W-:Y:S02]  /*0ba0*/  LEA.HI R7, R73, R0, RZ, 0x1c ;  /* 0x0000000049077211 */ /* 0x000fe400078fe0ff */
[----:B------:R-:W-:Y:S02]  /*0bb0*/  IADD3 R61, PT, PT, R61, R14, RZ ;  /* 0x0000000e3d3d7210 */ /* 0x000fe40007ffe0ff */
[----:B------:R-:W-:-:S02]  /*0bc0*/  LOP3.LUT R0, R10, 0xff, RZ, 0xc0, !PT ;  /* 0x000000ff0a007812 */ /* 0x000fc400078ec0ff */
[----:B------:R-:W-:Y:S02]  /*0bd0*/  LOP3.LUT R14, R3, 0xffff, RZ, 0xc0, !PT ;  /* 0x0000ffff030e7812 */ /* 0x000fe400078ec0ff */
[----:B------:R-:W-:Y:S01]  /*0be0*/  LOP3.LUT R8, R12, 0xff, RZ, 0xc0, !PT ;  /* 0x000000ff0c087812 */ /* 0x000fe200078ec0ff */
[----:B------:R-:W-:Y:S01]  /*0bf0*/  IMAD R0, R0, 0xab, RZ ;  /* 0x000000ab00007824 */ /* 0x000fe200078e02ff */
        /* <DEDUP_REMOVED lines=8> */
[----:B------:R-:W-:-:S02]  /*0c80*/  SHF.R.U32.HI R11, RZ, 0x9, R8 ;  /* 0x00000009ff0b7819 */ /* 0x000fc40000011608 */
[----:B------:R-:W-:Y:S02]  /*0c90*/  PRMT R8, R45, 0x9910, RZ ;  /* 0x000099102d087816 */ /* 0x000fe400000000ff */
[----:B------:R-:W-:Y:S02]  /*0ca0*/  SHF.R.U32.HI R27, RZ, 0x10, R18 ;  /* 0x00000010ff1b7819 */ /* 0x000fe40000011612 */
[----:B------:R-:W-:Y:S01]  /*0cb0*/  PRMT R0, R39, 0x9910, RZ ;  /* 0x0000991027007816 */ /* 0x000fe200000000ff */
[----:B------:R-:W-:Y:S01]  /*0cc0*/  IMAD R8, R8, 0x3, RZ ;  /* 0x0000000308087824 */ /* 0x000fe200078e02ff */
[----:B------:R-:W-:Y:S02]  /*0cd0*/  SHF.R.U32.HI R37, RZ, 0x9, R37 ;  /* 0x00000009ff257819 */ /* 0x000fe40000011625 */
[----:B------:R-:W-:Y:S01]  /*0ce0*/  PRMT R14, R11, 0x9910, RZ ;  /* 0x000099100b0e7816 */ /* 0x000fe200000000ff */
[----:B------:R-:W-:Y:S01]  /*0cf0*/  IMAD R0, R0, 0x3, RZ ;  /* 0x0000000300007824 */ /* 0x000fe200078e02ff */
[----:B------:R-:W-:Y:S01]  /*0d00*/  PRMT R18, R27, 0x9910, RZ ;  /* 0x000099101b127816 */ /* 0x000fe200000000ff */
[----:B------:R-:W-:Y:S01]  /*0d10*/  IMAD.MOV R19, RZ, RZ, -R8 ;  /* 0x000000ffff137224 */ /* 0x000fe200078e0a08 */
[----:B------:R-:W-:Y:S01]  /*0d20*/  PRMT R20, R37, 0x9910, RZ ;  /* 0x0000991025147816 */ /* 0x000fe200000000ff */
[----:B------:R-:W-:Y:S01]  /*0d30*/  IMAD R14, R14, 0x3, RZ ;  /* 0x000000030e0e7824 */ /* 0x000fe200078e02ff */
[----:B------:R-:W-:Y:S01]  /*0d40*/  IADD3 R64, PT, PT, R83, R114, RZ ;  /* 0x0000007253407210 */ /* 0x000fe20007ffe0ff */
[----:B------:R-:W-:Y:S01]  /*0d50*/  IMAD R8, R18, 0x3, RZ ;  /* 0x0000000312087824 */ /* 0x000fe200078e02ff */
[----:B------:R-:W-:Y:S01]  /*0d60*/  IADD3 R18, PT, PT, RZ, -R0, RZ ;  /* 0x80000000ff127210 */ /* 0x000fe20007ffe0ff */
[----:B------:R-:W-:Y:S01]  /*0d70*/  IMAD R0, R20, 0x3, RZ ;  /* 0x0000000314007824 */ /* 0x000fe200078e02ff */
[----:B------:R-:W-:Y:S01]  /*0d80*/  LOP3.LUT R77, R77, 0xff, RZ, 0xc0, !PT ;  /* 0x000000ff4d4d7812 */ /* 0x000fe200078ec0ff */
[----:B------:R-:W-:Y:S01]  /*0d90*/  IMAD.MOV R139, RZ, RZ, -R14 ;  /* 0x000000ffff8b7224 */ /* 0x000fe200078e0a0e */
[----:B------:R-:W-:Y:S01]  /*0da0*/  PRMT R14, R18, 0x7710, RZ ;  /* 0x00007710120e7816 */ /* 0x000fe200000000ff */
[----:B------:R-:W-:Y:S01]  /*0db0*/  IMAD.WIDE.U32 R20, R58, 0x1c, RZ ;  /* 0x0000001c3a147825 */ /* 0x000fe200078e00ff */
[----:B------:R-:W-:-:S02]  /*0dc0*/  LOP3.LUT R55, R55, 0xffff, RZ, 0xc0, !PT ;  /* 0x0000ffff37377812 */ /* 0x000fc400078ec0ff */
[----:B------:R-:W-:Y:S01]  /*0dd0*/  IADD3 R57, PT, PT, R3, R14, RZ ;  /* 0x0000000e03397210 */ /* 0x000fe20007ffe0ff */
[----:B------:R-:W-:Y:S01]  /*0de0*/  IMAD.MOV R8, RZ, RZ, -R8 ;  /* 0x000000ffff087224 */ /* 0x000fe200078e0a08 */
[----:B------:R-:W-:Y:S01]  /*0df0*/  LOP3.LUT R127, R127, 0xffff, RZ, 0xc0, !PT ;  /* 0x0000ffff7f7f7812 */ /* 0x000fe200078ec0ff */
[----:B------:R-:W-:Y:S01]  /*0e00*/  IMAD.WIDE.U32 R2, R2, 0x310, R20 ;  /* 0x0000031002027825 */ /* 0x000fe200078e0014 */
[----:B------:R-:W-:Y:S02]  /*0e10*/  PRMT R139, R139, 0x7710, RZ ;  /* 0x000077108b8b7816 */ /* 0x000fe400000000ff */
[----:B------:R-:W-:Y:S01]  /*0e20*/  IADD3 R72, PT, PT, R77, R114, RZ ;  /* 0x000000724d487210 */ /* 0x000fe20007ffe0ff */
[----:B------:R-:W-:Y:S01]  /*0e30*/  IMAD.WIDE.U32 R20, R64, 0x1c, RZ ;  /* 0x0000001c40147825 */ /* 0x000fe200078e00ff */
[----:B------:R-:W-:Y:S02]  /*0e40*/  LOP3.LUT R91, R91, 0xffff, RZ, 0xc0, !PT ;  /* 0x0000ffff5b5b7812 */ /* 0x000fe400078ec0ff */
[----:B------:R-:W-:Y:S01]  /*0e50*/  LOP3.LUT R63, R63, 0xffff, RZ, 0xc0, !PT ;  /* 0x0000ffff3f3f7812 */ /* 0x000fe200078ec0ff */
[----:B------:R-:W-:Y:S01]  /*0e60*/  IMAD.IADD R62, R55, 0x1, R114 ;  /* 0x00000001373e7824 */ /* 0x000fe200078e0272 */
[----:B------:R-:W-:Y:S01]  /*0e70*/  LOP3.LUT R69, R69, 0xff, RZ, 0xc0, !PT ;  /* 0x000000ff45457812 */ /* 0x000fe200078ec0ff */
[----:B------:R-:W-:Y:S01]  /*0e80*/  IMAD.WIDE.U32 R34, R34, 0x310, R20 ;  /* 0x0000031022227825 */ /* 0x000fe200078e0014 */
[----:B------:R-:W-:-:S02]  /*0e90*/  PRMT R19, R19, 0x7710, RZ ;  /* 0x0000771013137816 */ /* 0x000fc400000000ff */
[----:B------:R-:W-:Y:S01]  /*0ea0*/  IADD3 R60, PT, PT, R127, R114, RZ ;  /* 0x000000727f3c7210 */ /* 0x000fe20007ffe0ff */
[----:B------:R-:W-:Y:S01]  /*0eb0*/  IMAD.IADD R139, R12, 0x1, R139 ;  /* 0x000000010c8b7824 */ /* 0x000fe200078e028b */
[----:B------:R-:W-:Y:S01]  /*0ec0*/  LOP3.LUT R61, R61, 0xff, RZ, 0xc0, !PT ;  /* 0x000000ff3d3d7812 */ /* 0x000fe200078ec0ff */
[----:B------:R-:W-:Y:S01]  /*0ed0*/  IMAD.WIDE.U32 R20, R72, 0x1c, RZ ;  /* 0x0000001c48147825 */ /* 0x000fe200078e00ff */
[----:B------:R-:W-:Y:S02]  /*0ee0*/  IADD3 R151, PT, PT, RZ, -R0, RZ ;  /* 0x80000000ff977210 */ /* 0x000fe40007ffe0ff */
[----:B------:R-:W-:Y:S01]  /*0ef0*/  IADD3 R56, PT, PT, R63, R114, RZ ;  /* 0x000000723f387210 */ /* 0x000fe20007ffe0ff */
[--C-:B------:R-:W-:Y:S01]  /*0f00*/  IMAD.IADD R54, R91, 0x1, R114.reuse ;  /* 0x000000015b367824 */ /* 0x100fe200078e0272 */
[----:B------:R-:W-:Y:S01]  /*0f10*/  LOP3.LUT R79, R79, 0xff, RZ, 0xc0, !PT ;  /* 0x000000ff4f4f7812 */ /* 0x000fe200078ec0ff */
[----:B------:R-:W-:Y:S01]  /*0f20*/  IMAD.IADD R70, R69, 0x1, R114 ;  /* 0x0000000145467824 */ /* 0x000fe200078e0272 */
[----:B------:R-:W-:Y:S01]  /*0f30*/  IADD3 R10, PT, PT, R10, R19, RZ ;  /* 0x000000130a0a7210 */ /* 0x000fe20007ffe0ff */
[----:B------:R-:W-:Y:S01]  /*0f40*/  IMAD.WIDE.U32 R74, R62, 0x1c, RZ ;  /* 0x0000001c3e4a7825 */ /* 0x000fe200078e00ff */
[----:B------:R-:W-:-:S02]  /*0f50*/  PRMT R151, R151, 0x7710, RZ ;  /* 0x0000771097977816 */ /* 0x000fc400000000ff */
[----:B------:R-:W-:Y:S01]  /*0f60*/  LOP3.LUT R125, R125, 0xff, RZ, 0xc0, !PT ;  /* 0x000000ff7d7d7812 */ /* 0x000fe200078ec0ff */
[----:B------:R-:W-:Y:S01]  /*0f70*/  IMAD.WIDE.U32 R18, R60, 0x1c, RZ ;  /* 0x0000001c3c127825 */ /* 0x000fe200078e00ff */
[----:B------:R-:W-:Y:S02]  /*0f80*/  LOP3.LUT R121, R121, 0xff, RZ, 0xc0, !PT ;  /* 0x000000ff79797812 */ /* 0x000fe400078ec0ff */
[----:B------:R-:W-:Y:S01]  /*0f90*/  PRMT R0, R8, 0x7710, RZ ;  /* 0x0000771008007816 */ /* 0x000fe200000000ff */
[----:B------:R-:W-:Y:S01]  /*0fa0*/  IMAD.IADD R78, R61, 0x1, R114 ;  /* 0x000000013d4e7824 */ /* 0x000fe200078e0272 */
[----:B------:R-:W-:Y:S01]  /*0fb0*/  IADD3 R68, PT, PT, R79, R114, RZ ;  /* 0x000000724f447210 */ /* 0x000fe20007ffe0ff */
[----:B------:R-:W-:Y:S01]  /*0fc0*/  IMAD.WIDE.U32 R92, R54, 0x1c, RZ ;  /* 0x0000001c365c7825 */ /* 0x000fe200078e00ff */
[----:B------:R-:W-:Y:S02]  /*0fd0*/  LOP3.LUT R139, R139, 0xff, RZ, 0xc0, !PT ;  /* 0x000000ff8b8b7812 */ /* 0x000fe400078ec0ff */
[----:B------:R-:W-:Y:S01]  /*0fe0*/  IADD3 R151, PT, PT, R16, R151, RZ ;  /* 0x0000009710977210 */ /* 0x000fe20007ffe0ff */
[----:B------:R-:W-:Y:S01]  /*0ff0*/  IMAD.WIDE.U32 R22, R56, 0x1c, RZ ;  /* 0x0000001c38167825 */ /* 0x000fe200078e00ff */
[----:B------:R-:W-:-:S02]  /*1000*/  LOP3.LUT R59, R59, 0xffff, RZ, 0xc0, !PT ;  /* 0x0000ffff3b3b7812 */ /* 0x000fc400078ec0ff */
[----:B------:R-:W-:Y:S01]  /*1010*/  LOP3.LUT R67, R67, 0xff, RZ, 0xc0, !PT ;  /* 0x000000ff43437812 */ /* 0x000fe200078ec0ff */
[----:B------:R-:W-:Y:S01]  /*1020*/  IMAD.WIDE.U32 R30, R70, 0x1c, RZ ;  /* 0x0000001c461e7825 */ /* 0x000fe200078e00ff */
[-C--:B------:R-:W-:Y:S02]  /*1030*/  IADD3 R80, PT, PT, R59, R114.reuse, RZ ;  /* 0x000000723b507210 */ /* 0x080fe40007ffe0ff */
[----:B------:R-:W-:Y:S01]  /*1040*/  LOP3.LUT R151, R151, 0xff, RZ, 0xc0, !PT ;  /* 0x000000ff97977812 */ /* 0x000fe200078ec0ff */
[----:B------:R-:W-:Y:S01]  /*1050*/  IMAD.WIDE.U32 R28, R28, 0x310, R20 ;  /* 0x000003101c1c7825 */ /* 0x000fe200078e0014 */
[----:B------:R-:W-:Y:S02]  /*1060*/  LOP3.LUT R47, R133, 0xf, RZ, 0xc0, !PT ;  /* 0x0000000f852f7812 */ /* 0x000fe400078ec0ff */
[----:B------:R-:W-:Y:S01]  /*1070*/  IADD3 R76, PT, PT, R67, R114, RZ ;  /* 0x00000072434c7210 */ /* 0x000fe20007ffe0ff */
[----:B------:R-:W-:Y:S01]  /*1080*/  IMAD.WIDE.U32 R20, R78, 0x1c, RZ ;  /* 0x0000001c4e147825 */ /* 0x000fe200078e00ff */
[----:B------:R-:W-:-:S02]  /*1090*/  LOP3.LUT R57, R57, 0xffff, RZ, 0xc0, !PT ;  /* 0x0000ffff39397812 */ /* 0x000fc400078ec0ff */
[----:B------:R-:W-:Y:S01]  /*10a0*/  LOP3.LUT R49, R71, 0xf, RZ, 0xc0, !PT ;  /* 0x0000000f47317812 */ /* 0x000fe200078ec0ff */
[----:B------:R-:W-:Y:S01]  /*10b0*/  IMAD.WIDE.U32 R40, R40, 0x310, R74 ;  /* 0x0000031028287825 */ /* 0x000fe200078e004a */
[----:B------:R-:W-:Y:S02]  /*10c0*/  LOP3.LUT R75, R10, 0xff, RZ, 0xc0, !PT ;  /* 0x000000ff0a4b7812 */ /* 0x000fe400078ec0ff */
[----:B------:R-:W-:Y:S01]  /*10d0*/  IADD3 R84, PT, PT, R57, R114, RZ ;  /* 0x0000007239547210 */ /* 0x000fe20007ffe0ff */
[----:B------:R-:W-:Y:S01]  /*10e0*/  IMAD.WIDE.U32 R42, R42, 0x310, R18 ;  /* 0x000003102a2a7825 */ /* 0x000fe200078e0012 */
[----:B------:R-:W-:Y:S02]  /*10f0*/  LOP3.LUT R153, R153, 0xf, RZ, 0xc0, !PT ;  /* 0x0000000f99997812 */ /* 0x000fe400078ec0ff */
[----:B------:R-:W-:Y:S01]  /*1100*/  LOP3.LUT R51, R89, 0xf, RZ, 0xc0, !PT ;  /* 0x0000000f59337812 */ /* 0x000fe200078ec0ff */
[--C-:B------:R-:W-:Y:S01]  /*1110*/  IMAD.IADD R66, R125, 0x1, R114.reuse ;  /* 0x000000017d427824 */ /* 0x100fe200078e0272 */
[----:B------:R-:W-:Y:S01]  /*1120*/  LOP3.LUT R135, R87, 0xf, RZ, 0xc0, !PT ;  /* 0x0000000f57877812 */ /* 0x000fe200078ec0ff */
[----:B------:R-:W-:Y:S01]  /*1130*/  IMAD.IADD R74, R121, 0x1, R114 ;  /* 0x00000001794a7824 */ /* 0x000fe200078e0272 */
[----:B------:R-:W-:Y:S01]  /*1140*/  LOP3.LUT R145, R129, 0xf, RZ, 0xc0, !PT ;  /* 0x0000000f81917812 */ /* 0x000fe200078ec0ff */
[----:B------:R-:W-:Y:S01]  /*1150*/  IMAD.IADD R141, R7, 0x1, R0 ;  /* 0x00000001078d7824 */ /* 0x000fe200078e0200 */
[----:B------:R-:W-:Y:S01]  /*1160*/  IADD3 R135, PT, PT, R136, R135, RZ ;  /* 0x0000008788877210 */ /* 0x000fe20007ffe0ff */
[----:B------:R-:W-:Y:S01]  /*1170*/  IMAD.WIDE.U32 R18, R68, 0x1c, RZ ;  /* 0x0000001c44127825 */ /* 0x000fe200078e00ff */
[----:B------:R-:W-:-:S02]  /*1180*/  LOP3.LUT R53, R85, 0xf, RZ, 0xc0, !PT ;  /* 0x0000000f55357812 */ /* 0x000fc400078ec0ff */
[----:B------:R-:W-:Y:S01]  /*1190*/  LOP3.LUT R141, R141, 0xffff, RZ, 0xc0, !PT ;  /* 0x0000ffff8d8d7812 */ /* 0x000fe200078ec0ff */
[----:B------:R-:W-:Y:S01]  /*11a0*/  IMAD.IADD R88, R139, 0x1, R114 ;  /* 0x000000018b587824 */ /* 0x000fe200078e0272 */
[----:B------:R-:W-:Y:S01]  /*11b0*/  IADD3 R53, PT, PT, R136, R53, RZ ;  /* 0x0000003588357210 */ /* 0x000fe20007ffe0ff */
[----:B------:R-:W-:Y:S01]  /*11c0*/  IMAD.WIDE.U32 R92, R5, 0x310, R92 ;  /* 0x00000310055c7825 */ /* 0x000fe200078e005c */
[----:B------:R-:W-:Y:S02]  /*11d0*/  IADD3 R90, PT, PT, R141, R114, RZ ;  /* 0x000000728d5a7210 */ /* 0x000fe40007ffe0ff */
[----:B------:R-:W-:Y:S01]  /*11e0*/  LOP3.LUT R143, R123, 0xf, RZ, 0xc0, !PT ;  /* 0x0000000f7b8f7812 */ /* 0x000fe200078ec0ff */
[----:B------:R-:W-:Y:S01]  /*11f0*/  IMAD.WIDE.U32 R4, R4, 0x310, R22 ;  /* 0x0000031004047825 */ /* 0x000fe200078e0016 */
[----:B------:R-:W-:Y:S02]  /*1200*/  LOP3.LUT R147, R115, 0xf, RZ, 0xc0, !PT ;  /* 0x0000000f73937812 */ /* 0x000fe400078ec0ff */
[C---:B------:R-:W-:Y:S01]  /*1210*/  IADD3 R143, PT, PT, R136.reuse, R143, RZ ;  /* 0x0000008f888f7210 */ /* 0x040fe20007ffe0ff */
[----:B------:R-:W-:Y:S01]  /*1220*/  IMAD.WIDE.U32 R30, R17, 0x310, R30 ;  /* 0x00000310111e7825 */ /* 0x000fe200078e001e */
[----:B------:R-:W-:-:S02]  /*1230*/  IADD3 R147, PT, PT, R136, R147, RZ ;  /* 0x0000009388937210 */ /* 0x000fc40007ffe0ff */
[----:B------:R-:W-:Y:S01]  /*1240*/  LOP3.LUT R149, R117, 0xf, RZ, 0xc0, !PT ;  /* 0x0000000f75957812 */ /* 0x000fe200078ec0ff */
[----:B------:R-:W-:Y:S01]  /*1250*/  IMAD.WIDE.U32 R22, R66, 0x1c, RZ ;  /* 0x0000001c42167825 */ /* 0x000fe200078e00ff */
[----:B------:R-:W-:Y:S02]  /*1260*/  ISETP.GT.U32.OR P5, PT, R134, 0x69b, P6 ;  /* 0x0000069b8600780c */ /* 0x000fe400037a4470 */
[----:B------:R-:W-:Y:S01]  /*1270*/  IADD3 R149, PT, PT, R136, R149, RZ ;  /* 0x0000009588957210 */ /* 0x000fe20007ffe0ff */
[----:B------:R-:W-:Y:S01]  /*1280*/  IMAD.WIDE.U32 R16, R74, 0x1c, RZ ;  /* 0x0000001c4a107825 */ /* 0x000fe200078e00ff */
[----:B------:R-:W-:-:S03]  /*1290*/  SHF.R.U32.HI R132, RZ, 0x13, R132 ;  /* 0x00000013ff847819 */ /* 0x000fc60000011684 */
[----:B------:R-:W-:-:S04]  /*12a0*/  IMAD.WIDE.U32 R20, R13, 0x310, R20 ;  /* 0x000003100d147825 */ /* 0x000fc800078e0014 */
[----:B------:R-:W-:-:S04]  /*12b0*/  IMAD.WIDE.U32 R12, R88, 0x1c, RZ ;  /* 0x0000001c580c7825 */ /* 0x000fc800078e00ff */
[----:B------:R-:W-:-:S04]  /*12c0*/  IMAD.WIDE.U32 R32, R32, 0x310, R18 ;  /* 0x0000031020207825 */ /* 0x000fc800078e0012 */
[----:B------:R-:W-:Y:S02]  /*12d0*/  IMAD.IADD R82, R75, 0x1, R114 ;  /* 0x000000014b527824 */ /* 0x000fe400078e0272 */
[----:B------:R-:W-:-:S04]  /*12e0*/  IMAD.WIDE.U32 R18, R80, 0x1c, RZ ;  /* 0x0000001c50127825 */ /* 0x000fc800078e00ff */
[----:B------:R-:W-:Y:S02]  /*12f0*/  IMAD.IADD R116, R151, 0x1, R114 ;  /* 0x0000000197747824 */ /* 0x000fe400078e0272 */
[----:B------:R-:W-:-:S04]  /*1300*/  IMAD.WIDE.U32 R6, R6, 0x310, R22 ;  /* 0x0000031006067825 */ /* 0x000fc800078e0016 */
[----:B------:R-:W-:-:S04]  /*1310*/  IMAD.WIDE.U32 R24, R24, 0x310, R16 ;  /* 0x0000031018187825 */ /* 0x000fc800078e0010 */
[----:B------:R-:W-:Y:S02]  /*1320*/  IMAD.IADD R47, R136, 0x1, R47 ;  /* 0x00000001882f7824 */ /* 0x000fe400078e022f */
[----:B------:R-:W-:-:S03]  /*1330*/  IMAD.WIDE.U32 R22, R76, 0x1c, RZ ;  /* 0x0000001c4c167825 */ /* 0x000fc600078e00ff */
[----:B------:R-:W-:Y:S01]  /*1340*/  IADD3 R0, P0, PT, R47, R4, RZ ;  /* 0x000000042f007210 */ /* 0x000fe20007f1e0ff */
[----:B------:R-:W-:-:S04]  /*1350*/  IMAD.WIDE.U32 R16, R82, 0x1c, RZ ;  /* 0x0000001c52107825 */ /* 0x000fc800078e00ff */
[----:B------:R-:W-:-:S04]  /*1360*/  IMAD.WIDE.U32 R12, R11, 0x310, R12 ;  /* 0x000003100b0c7825 */ /* 0x000fc800078e000c */
[----:B------:R-:W-:-:S04]  /*1370*/  IMAD.WIDE.U32 R10, R116, 0x1c, RZ ;  /* 0x0000001c740a7825 */ /* 0x000fc800078e00ff */
[----:B------:R-:W-:-:S04]  /*1380*/  IMAD.WIDE.U32 R18, R9, 0x310, R18 ;  /* 0x0000031009127825 */ /* 0x000fc800078e0012 */
[----:B------:R-:W-:-:S04]  /*1390*/  IMAD.WIDE.U32 R8, R90, 0x1c, RZ ;  /* 0x0000001c5a087825 */ /* 0x000fc800078e00ff */
[----:B------:R-:W-:Y:S02]  /*13a0*/  IMAD.IADD R49, R136, 0x1, R49 ;  /* 0x0000000188317824 */ /* 0x000fe400078e0231 */
[----:B------:R-:W-:-:S04]  /*13b0*/  IMAD.WIDE.U32 R22, R15, 0x310, R22 ;  /* 0x000003100f167825 */ /* 0x000fc800078e0016 */
[----:B------:R-:W-:Y:S01]  /*13c0*/  IMAD.WIDE.U32 R16, R45, 0x310, R16 ;  /* 0x000003102d107825 */ /* 0x000fe200078e0010 */
[----:B------:R-:W-:-:S03]  /*13d0*/  IADD3 R45, PT, PT, R136, R153, RZ ;  /* 0x00000099882d7210 */ /* 0x000fc60007ffe0ff */
[----:B------:R-:W-:-:S04]  /*13e0*/  IMAD.WIDE.U32 R14, R84, 0x1c, RZ ;  /* 0x0000001c540e7825 */ /* 0x000fc800078e00ff */
[----:B------:R-:W-:Y:S01]  /*13f0*/  IMAD.WIDE.U32 R10, R37, 0x310, R10 ;  /* 0x00000310250a7825 */ /* 0x000fe200078e000a */
[----:B------:R-:W-:Y:S02]  /*1400*/  IADD3.X R37, PT, PT, RZ, R5, RZ, P0, !PT ;  /* 0x00000005ff257210 */ /* 0x000fe400007fe4ff */
[----:B------:R-:W-:Y:S01]  /*1410*/  IADD3 R2, P0, PT, R49, R2, RZ ;  /* 0x0000000231027210 */ /* 0x000fe20007f1e0ff */
[----:B------:R-:W-:Y:S01]  /*1420*/  IMAD.WIDE.U32 R8, R27, 0x310, R8 ;  /* 0x000003101b087825 */ /* 0x000fe200078e0008 */
[----:B------:R-:W-:-:S03]  /*1430*/  IADD3 R27, P1, PT, R45, R92, RZ ;  /* 0x0000005c2d1b7210 */ /* 0x000fc60007f3e0ff */
[C---:B------:R-:W-:Y:S01]  /*1440*/  IMAD.IADD R51, R136.reuse, 0x1, R51 ;  /* 0x0000000188337824 */ /* 0x040fe200078e0233 */
[----:B------:R-:W-:Y:S01]  /*1450*/  IADD3.X R92, PT, PT, RZ, R93, RZ, P1, !PT ;  /* 0x0000005dff5c7210 */ /* 0x000fe20000ffe4ff */
[----:B------:R-:W-:Y:S01]  /*1460*/  IMAD.WIDE.U32 R14, R39, 0x310, R14 ;  /* 0x00000310270e7825 */ /* 0x000fe200078e000e */
[----:B------:R-:W-:Y:S02]  /*1470*/  LOP3.LUT R93, R81, 0xf, RZ, 0xc0, !PT ;  /* 0x0000000f515d7812 */ /* 0x000fe400078ec0ff */
[----:B------:R-:W-:Y:S01]  /*1480*/  IADD3 R4, P1, PT, R53, R40, RZ ;  /* 0x0000002835047210 */ /* 0x000fe20007f3e0ff */
[----:B------:R-:W-:Y:S01]  /*1490*/  IMAD.X R39, RZ, RZ, R3, P0 ;  /* 0x000000ffff277224 */ /* 0x000fe200000e0603 */
[----:B------:R-:W-:Y:S01]  /*14a0*/  IADD3 R3, P4, PT, R51, R42, RZ ;  /* 0x0000002a33037210 */ /* 0x000fe20007f9e0ff */
[C---:B------:R-:W-:Y:S01]  /*14b0*/  IMAD.IADD R145, R136.reuse, 0x1, R145 ;  /* 0x0000000188917824 */ /* 0x040fe200078e0291 */
[----:B------:R-:W-:Y:S02]  /*14c0*/  IADD3 R5, P0, PT, R135, R34, RZ ;  /* 0x0000002287057210 */ /* 0x000fe40007f1e0ff */
[----:B------:R-:W-:Y:S01]  /*14d0*/  IADD3.X R41, PT, PT, RZ, R41, RZ, P1, !PT ;  /* 0x00000029ff297210 */ /* 0x000fe20000ffe4ff */
[----:B------:R-:W-:Y:S01]  /*14e0*/  IMAD.X R26, RZ, RZ, R43, P4 ;  /* 0x000000ffff1a7224 */ /* 0x000fe200020e062b */
[----:B------:R-:W-:Y:S01]  /*14f0*/  IADD3.X R34, PT, PT, RZ, R35, RZ, P0, !PT ;  /* 0x00000023ff227210 */ /* 0x000fe200007fe4ff */
[----:B------:R-:W-:Y:S01]  /*1500*/  IMAD.IADD R43, R136, 0x1, R93 ;  /* 0x00000001882b7824 */ /* 0x000fe200078e025d */
[----:B------:R-:W-:-:S02]  /*1510*/  IADD3 R95, P1, PT, R143, R30, RZ ;  /* 0x0000001e8f5f7210 */ /* 0x000fc40007f3e0ff */
[----:B------:R-:W-:Y:S02]  /*1520*/  ISETP.GT.U32.OR P4, PT, R134, 0x699, P6 ;  /* 0x000006998600780c */ /* 0x000fe40003784470 */
[----:B------:R-:W-:Y:S02]  /*1530*/  IADD3 R6, P0, PT, R43, R6, RZ ;  /* 0x000000062b067210 */ /* 0x000fe40007f1e0ff */
[----:B------:R-:W-:Y:S02]  /*1540*/  IADD3.X R96, PT, PT, RZ, R31, RZ, P1, !PT ;  /* 0x0000001fff607210 */ /* 0x000fe40000ffe4ff */
[----:B------:R-:W-:Y:S01]  /*1550*/  LOP3.LUT R31, R111, 0xf, RZ, 0xc0, !PT ;  /* 0x0000000f6f1f7812 */ /* 0x000fe200078ec0ff */
[----:B------:R-:W-:Y:S01]  /*1560*/  IMAD.X R35, RZ, RZ, R7, P0 ;  /* 0x000000ffff237224 */ /* 0x000fe200000e0607 */
[----:B------:R-:W-:Y:S02]  /*1570*/  IADD3 R93, P0, PT, R145, R32, RZ ;  /* 0x00000020915d7210 */ /* 0x000fe40007f1e0ff */
[----:B------:R-:W-:Y:S01]  /*1580*/  ISETP.GT.U32.AND P1, PT, R86, 0x233, PT ;  /* 0x000002335600780c */ /* 0x000fe20003f24070 */
[----:B------:R-:W-:Y:S01]  /*1590*/  IMAD.IADD R31, R136, 0x1, R31 ;  /* 0x00000001881f7824 */ /* 0x000fe200078e021f */
[----:B------:R-:W0:Y:S01]  /*15a0*/  S2R R32, SR_CgaCtaId ;  /* 0x0000000000207919 */ /* 0x000e220000008800 */
[----:B------:R-:W-:Y:S01]  /*15b0*/  IMAD.X R94, RZ, RZ, R33, P0 ;  /* 0x000000ffff5e7224 */ /* 0x000fe200000e0621 */
[----:B------:R-:W-:-:S02]  /*15c0*/  LOP3.LUT R33, R119, 0xf, RZ, 0xc0, !PT ;  /* 0x0000000f77217812 */ /* 0x000fc400078ec0ff */
[----:B------:R-:W-:Y:S02]  /*15d0*/  IADD3 R97, P0, PT, R147, R28, RZ ;  /* 0x0000001c93617210 */ /* 0x000fe40007f1e0ff */
[----:B------:R-:W-:Y:S02]  /*15e0*/  IADD3 R33, PT, PT, R136, R33, RZ ;  /* 0x0000002188217210 */ /* 0x000fe40007ffe0ff */
[----:B------:R-:W-:Y:S01]  /*15f0*/  SHF.L.U64.HI R92, R27, 0x2, R92 ;  /* 0x000000021b5c7819 */ /* 0x000fe2000001025c */
[----:B------:R-:W-:Y:S01]  /*1600*/  IMAD.X R98, RZ, RZ, R29, P0 ;  /* 0x000000ffff627224 */ /* 0x000fe200000e061d */
[----:B------:R-:W-:Y:S02]  /*1610*/  IADD3 R99, P0, PT, R33, R24, RZ ;  /* 0x0000001821637210 */ /* 0x000fe40007f1e0ff */
[----:B------:R-:W-:Y:S02]  /*1620*/  SHF.L.U64.HI R94, R93, 0x2, R94 ;  /* 0x000000025d5e7819 */ /* 0x000fe4000001025e */
[----:B------:R-:W-:-:S02]  /*1630*/  IADD3.X R100, PT, PT, RZ, R25, RZ, P0, !PT ;  /* 0x00000019ff647210 */ /* 0x000fc400007fe4ff */
[----:B------:R-:W-:Y:S02]  /*1640*/  IADD3 R101, P0, PT, R31, R22, RZ ;  /* 0x000000161f657210 */ /* 0x000fe40007f1e0ff */
[----:B------:R-:W-:Y:S02]  /*1650*/  SHF.L.U64.HI R96, R95, 0x2, R96 ;  /* 0x000000025f607819 */ /* 0x000fe40000010260 */
[----:B------:R-:W-:Y:S01]  /*1660*/  SHF.L.U64.HI R98, R97, 0x2, R98 ;  /* 0x0000000261627819 */ /* 0x000fe20000010262 */
[----:B------:R-:W-:Y:S01]  /*1670*/  IMAD.X R102, RZ, RZ, R23, P0 ;  /* 0x000000ffff667224 */ /* 0x000fe200000e0617 */
[----:B------:R-:W-:Y:S02]  /*1680*/  LOP3.LUT R23, R153, 0x8, RZ, 0x3c, !PT ;  /* 0x0000000899177812 */ /* 0x000fe400078e3cff */
[----:B------:R-:W-:Y:S02]  /*1690*/  IADD3 R103, P0, PT, R149, R20, RZ ;  /* 0x0000001495677210 */ /* 0x000fe40007f1e0ff */
[----:B------:R-:W-:Y:S01]  /*16a0*/  SHF.L.U64.HI R100, R99, 0x2, R100 ;  /* 0x0000000263647819 */ /* 0x000fe20000010264 */
[----:B------:R-:W-:Y:S01]  /*16b0*/  IMAD.IADD R23, R136, 0x1, R23 ;  /* 0x0000000188177824 */ /* 0x000fe200078e0217 */
[----:B------:R-:W-:-:S02]  /*16c0*/  IADD3.X R104, PT, PT, RZ, R21, RZ, P0, !PT ;  /* 0x00000015ff687210 */ /* 0x000fc400007fe4ff */
[----:B------:R-:W-:Y:S02]  /*16d0*/  SHF.L.U64.HI R102, R101, 0x2, R102 ;  /* 0x0000000265667819 */ /* 0x000fe40000010266 */
[----:B------:R-:W-:Y:S02]  /*16e0*/  IADD3 R7, P0, PT, R23, R18, RZ ;  /* 0x0000001217077210 */ /* 0x000fe40007f1e0ff */
[----:B------:R-:W-:-:S03]  /*16f0*/  SHF.L.U64.HI R104, R103, 0x2, R104 ;  /* 0x0000000267687819 */ /* 0x000fc60000010268 */
[----:B------:R-:W-:Y:S01]  /*1700*/  IMAD.X R24, RZ, RZ, R19, P0 ;  /* 0x000000ffff187224 */ /* 0x000fe200000e0613 */
[----:B------:R-:W-:Y:S02]  /*1710*/  LOP3.LUT R19, R65, 0xf, RZ, 0xc0, !PT ;  /* 0x0000000f41137812 */ /* 0x000fe400078ec0ff */
[----:B------:R-:W-:Y:S02]  /*1720*/  IADD3 R105, P0, PT, R45, R16, RZ ;  /* 0x000000102d697210 */ /* 0x000fe40007f1e0ff */
[----:B------:R-:W-:-:S03]  /*1730*/  IADD3 R19, PT, PT, R136, R19, RZ ;  /* 0x0000001388137210 */ /* 0x000fc60007ffe0ff */
[----:B------:R-:W-:Y:S01]  /*1740*/  IMAD.X R106, RZ, RZ, R17, P0 ;  /* 0x000000ffff6a7224 */ /* 0x000fe200000e0611 */
[----:B------:R-:W-:Y:S02]  /*1750*/  IADD3 R25, P0, PT, R19, R14, RZ ;  /* 0x0000000e13197210 */ /* 0x000fe40007f1e0ff */
[----:B------:R-:W-:Y:S02]  /*1760*/  LOP3.LUT R17, R44, 0xffff, RZ, 0xc0, !PT ;  /* 0x0000ffff2c117812 */ /* 0x000fe400078ec0ff */
[----:B------:R-:W-:Y:S02]  /*1770*/  IADD3.X R28, PT, PT, RZ, R15, RZ, P0, !PT ;  /* 0x0000000fff1c7210 */ /* 0x000fe400007fe4ff */
[----:B------:R-:W-:Y:S01]  /*1780*/  LOP3.LUT R15, R73, 0xf, RZ, 0xc0, !PT ;  /* 0x0000000f490f7812 */ /* 0x000fe200078ec0ff */
[----:B------:R-:W-:Y:S01]  /*1790*/  IMAD R148, R17, 0x2aab, RZ ;  /* 0x00002aab11947824 */ /* 0x000fe200078e02ff */
[----:B------:R-:W-:Y:S02]  /*17a0*/  IADD3 R107, P0, PT, R19, R12, RZ ;  /* 0x0000000c136b7210 */ /* 0x000fe40007f1e0ff */
[----:B------:R-:W-:Y:S01]  /*17b0*/  SHF.L.U64.HI R106, R105, 0x2, R106 ;  /* 0x00000002696a7819 */ /* 0x000fe2000001026a */
[----:B------:R-:W-:Y:S01]  /*17c0*/  IMAD.IADD R15, R136, 0x1, R15 ;  /* 0x00000001880f7824 */ /* 0x000fe200078e020f */
[----:B------:R-:W-:-:S02]  /*17d0*/  IADD3.X R108, PT, PT, RZ, R13, RZ, P0, !PT ;  /* 0x0000000dff6c7210 */ /* 0x000fc400007fe4ff */
[----:B------:R-:W-:Y:S02]  /*17e0*/  PRMT R13, R132, 0x9910, RZ ;  /* 0x00009910840d7816 */ /* 0x000fe400000000ff */
[----:B------:R-:W-:Y:S02]  /*17f0*/  IADD3 R8, P0, PT, R15, R8, RZ ;  /* 0x000000080f087210 */ /* 0x000fe40007f1e0ff */
[----:B------:R-:W-:Y:S01]  /*1800*/  SHF.R.U32.HI R148, RZ, 0x13, R148 ;  /* 0x00000013ff947819 */ /* 0x000fe20000011694 */
[----:B------:R-:W-:Y:S01]  /*1810*/  IMAD R13, R13, 0x30, RZ ;  /* 0x000000300d0d7824 */ /* 0x000fe200078e02ff */
[----:B------:R-:W-:Y:S01]  /*1820*/  SHF.L.U64.HI R108, R107, 0x2, R108 ;  /* 0x000000026b6c7819 */ /* 0x000fe2000001026c */
[----:B------:R-:W-:Y:S01]  /*1830*/  IMAD.X R29, RZ, RZ, R9, P0 ;  /* 0x000000ffff1d7224 */ /* 0x000fe200000e0609 */
[----:B------:R-:W-:Y:S01]  /*1840*/  IADD3 R109, P0, PT, R15, R10, RZ ;  /* 0x0000000a0f6d7210 */ /* 0x000fe20007f1e0ff */
[----:B------:R-:W-:Y:S02]  /*1850*/  IMAD R9, R17, 0x5556, RZ ;  /* 0x0000555611097824 */ /* 0x000fe400078e02ff */
[----:B------:R-:W-:Y:S01]  /*1860*/  IMAD.MOV R13, RZ, RZ, -R13 ;  /* 0x000000ffff0d7224 */ /* 0x000fe200078e0a0d */
[----:B------:R-:W-:-:S02]  /*1870*/  IADD3.X R110, PT, PT, RZ, R11, RZ, P0, !PT ;  /* 0x0000000bff6e7210 */ /* 0x000fc400007fe4ff */
[----:B------:R-:W-:Y:S02]  /*1880*/  LEA.HI R9, R9, R52, RZ, 0x10 ;  /* 0x0000003409097211 */ /* 0x000fe400078f80ff */
[----:B------:R-:W-:Y:S02]  /*1890*/  ISETP.GT.U32.OR P0, PT, R134, 0x69a, P6 ;  /* 0x0000069a8600780c */ /* 0x000fe40003704470 */
[----:B------:R-:W-:Y:S01]  /*18a0*/  ISETP.GT.U32.OR P1, PT, R9, 0xbb, P1 ;  /* 0x000000bb0900780c */ /* 0x000fe20000f24470 */
[----:B------:R-:W-:Y:S01]  /*18b0*/  VIADD R9, R44, 0xd ;  /* 0x0000000d2c097836 */ /* 0x000fe20000000000 */
[----:B------:R-:W-:Y:S02]  /*18c0*/  PRMT R13, R13, 0x7710, RZ ;  /* 0x000077100d0d7816 */ /* 0x000fe400000000ff */
[----:B------:R-:W-:Y:S02]  /*18d0*/  PLOP3.LUT P5, PT, P1, P5, PT, 0xf8, 0x8f ;  /* 0x00000000008f781c */ /* 0x000fe40000fabf70 */
[----:B------:R-:W-:-:S02]  /*18e0*/  PLOP3.LUT P0, PT, P1, P0, PT, 0xf8, 0x8f ;  /* 0x00000000008f781c */ /* 0x000fc40000f01f70 */
[----:B------:R-:W-:Y:S02]  /*18f0*/  PLOP3.LUT P1, PT, P1, P4, PT, 0xf8, 0x8f ;  /* 0x00000000008f781c */ /* 0x000fe40000f29f70 */
[C---:B------:R-:W-:Y:S02]  /*1900*/  ISETP.GT.U32.OR P4, PT, R134.reuse, 0x6a1, P6 ;  /* 0x000006a18600780c */ /* 0x040fe40003784470 */
[----:B------:R-:W-:Y:S02]  /*1910*/  P2R R42, PR, RZ, 0x2 ;  /* 0x00000002ff2a7803 */ /* 0x000fe40000000000 */
[----:B------:R-:W-:Y:S02]  /*1920*/  PLOP3.LUT P1, PT, P2, P4, PT, 0xf8, 0x8f ;  /* 0x00000000008f781c */ /* 0x000fe40001729f70 */
[----:B------:R-:W-:Y:S02]  /*1930*/  ISETP.GT.U32.OR P4, PT, R134, 0x6a0, P6 ;  /* 0x000006a08600780c */ /* 0x000fe40003784470 */
[----:B------:R-:W-:-:S02]  /*1940*/  @P5 LOP3.LUT R137, R137, 0x8, RZ, 0xfc, !PT ;  /* 0x0000000889895812 */ /* 0x000fc400078efcff */
[----:B------:R-:W-:Y:S02]  /*1950*/  P2R R40, PR, RZ, 0x1 ;  /* 0x00000001ff287803 */ /* 0x000fe40000000000 */
[----:B------:R-:W-:Y:S02]  /*1960*/  PLOP3.LUT P0, PT, P2, P4, PT, 0xf8, 0x8f ;  /* 0x00000000008f781c */ /* 0x000fe40001709f70 */
[----:B------:R-:W-:Y:S02]  /*1970*/  LOP3.LUT R137, R137, 0xffffbfff, RZ, 0xc0, !PT ;  /* 0xffffbfff89897812 */ /* 0x000fe400078ec0ff */
[----:B------:R-:W-:Y:S02]  /*1980*/  ISETP.GT.U32.OR P4, PT, R134, 0x69f, P6 ;  /* 0x0000069f8600780c */ /* 0x000fe40003784470 */
[----:B------:R-:W-:Y:S02]  /*1990*/  @P1 LOP3.LUT R137, R137, 0x4000, RZ, 0xfc, !PT ;  /* 0x0000400089891812 */ /* 0x000fe400078efcff */
[----:B------:R-:W-:-:S02]  /*19a0*/  PLOP3.LUT P1, PT, P2, P4, PT, 0xf8, 0x8f ;  /* 0x00000000008f781c */ /* 0x000fc40001729f70 */
[----:B------:R-:W-:Y:S02]  /*19b0*/  LOP3.LUT R10, R9, 0xffff, RZ, 0xc0, !PT ;  /* 0x0000ffff090a7812 */ /* 0x000fe400078ec0ff */
[----:B------:R-:W-:Y:S02]  /*19c0*/  LOP3.LUT R137, R137, 0xfffffffd, RZ, 0xc0, !PT ;  /* 0xfffffffd89897812 */ /* 0x000fe400078ec0ff */
[----:B------:R-:W-:Y:S01]  /*19d0*/  ISETP.GT.U32.OR P2, PT, R134, 0x69e, P6 ;  /* 0x0000069e8600780c */ /* 0x000fe20003744470 */
[C---:B------:R-:W-:Y:S01]  /*19e0*/  IMAD R11, R10.reuse, 0x5556, RZ ;  /* 0x000055560a0b7824 */ /* 0x040fe200078e02ff */
[----:B------:R-:W-:Y:S01]  /*19f0*/  @P0 LOP3.LUT R137, R137, 0x2, RZ, 0xfc, !PT ;  /* 0x0000000289890812 */ /* 0x000fe200078efcff */
[----:B------:R-:W-:Y:S01]  /*1a00*/  IMAD R130, R10, 0x2aab, RZ ;  /* 0x00002aab0a827824 */ /* 0x000fe200078e02ff */
[----:B------:R-:W-:Y:S02]  /*1a10*/  PLOP3.LUT P0, PT, P3, P2, PT, 0xf8, 0x8f ;  /* 0x00000000008f781c */ /* 0x000fe40001f05f70 */
[----:B------:R-:W-:-:S02]  /*1a20*/  ISETP.GT.U32.OR P2, PT, R134, 0x69d, P6 ;  /* 0x0000069d8600780c */ /* 0x000fc40003744470 */
[----:B------:R-:W-:Y:S02]  /*1a30*/  LOP3.LUT R137, R137, 0xfffffffe, RZ, 0xc0, !PT ;  /* 0xfffffffe89897812 */ /* 0x000fe400078ec0ff */
[----:B------:R-:W-:Y:S02]  /*1a40*/  ISETP.GT.U32.OR P4, PT, R134, 0x69c, P6 ;  /* 0x0000069c8600780c */ /* 0x000fe40003784470 */
[----:B------:R-:W-:Y:S02]  /*1a50*/  ISETP.GT.U32.AND P5, PT, R86, 0x232, PT ;  /* 0x000002325600780c */ /* 0x000fe40003fa4070 */
[----:B------:R-:W-:Y:S01]  /*1a60*/  LEA.HI R52, R11, R52, RZ, 0x10 ;  /* 0x000000340b347211 */ /* 0x000fe200078f80ff */
[----:B------:R-:W-:Y:S01]  /*1a70*/  VIADD R11, R44, 0xc ;  /* 0x0000000c2c0b7836 */ /* 0x000fe20000000000 */
[----:B------:R-:W-:Y:S02]  /*1a80*/  PLOP3.LUT P2, PT, P3, P2, PT, 0xf8, 0x8f ;  /* 0x00000000008f781c */ /* 0x000fe40001f45f70 */
[----:B------:R-:W-:-:S02]  /*1a90*/  @P1 LOP3.LUT R137, R137, 0x1, RZ, 0xfc, !PT ;  /* 0x0000000189891812 */ /* 0x000fc400078efcff */
[----:B------:R-:W-:Y:S02]  /*1aa0*/  PLOP3.LUT P3, PT, P3, P4, PT, 0xf8, 0x8f ;  /* 0x00000000008f781c */ /* 0x000fe40001f69f70 */
[----:B------:R-:W-:Y:S02]  /*1ab0*/  ISETP.GT.U32.OR P5, PT, R52, 0xbf, P5 ;  /* 0x000000bf3400780c */ /* 0x000fe40002fa4470 */
[----:B------:R-:W-:Y:S02]  /*1ac0*/  ISETP.GT.U32.OR P4, PT, R134, 0x698, P6 ;  /* 0x000006988600780c */ /* 0x000fe40003784470 */
[----:B------:R-:W-:Y:S02]  /*1ad0*/  LOP3.LUT R137, R137, 0xffffdfff, RZ, 0xc0, !PT ;  /* 0xffffdfff89897812 */ /* 0x000fe400078ec0ff */
[----:B------:R-:W-:Y:S02]  /*1ae0*/  PLOP3.LUT P1, PT, P5, P4, PT, 0xf8, 0x8f ;  /* 0x00000000008f781c */ /* 0x000fe40002f29f70 */
[----:B------:R-:W-:-:S02]  /*1af0*/  @P0 LOP3.LUT R137, R137, 0x2000, RZ, 0xfc, !PT ;  /* 0x0000200089890812 */ /* 0x000fc400078efcff */
[C---:B------:R-:W-:Y:S02]  /*1b00*/  ISETP.GT.U32.OR P0, PT, R134.reuse, 0x697, P6 ;  /* 0x000006978600780c */ /* 0x040fe40003704470 */
[----:B------:R-:W-:Y:S02]  /*1b10*/  ISETP.GT.U32.OR P6, PT, R134, 0x696, P6 ;  /* 0x000006968600780c */ /* 0x000fe400037c4470 */
[----:B------:R-:W-:Y:S02]  /*1b20*/  PLOP3.LUT P4, PT, P5, P0, PT, 0xf8, 0x8f ;  /* 0x00000000008f781c */ /* 0x000fe40002f81f70 */
[----:B------:R-:W-:Y:S02]  /*1b30*/  LOP3.LUT R137, R137, 0xfffffffb, RZ, 0xc0, !PT ;  /* 0xfffffffb89897812 */ /* 0x000fe400078ec0ff */
[----:B------:R-:W-:Y:S02]  /*1b40*/  PLOP3.LUT P5, PT, P5, P6, PT, 0xf8, 0x8f ;  /* 0x00000000008f781c */ /* 0x000fe40002fadf70 */
[----:B------:R-:W-:Y:S01]  /*1b50*/  LOP3.LUT P0, RZ, R114, R63, RZ, 0xfc, !PT ;  /* 0x0000003f72ff7212 */ /* 0x000fe2000780fcff */
[----:B------:R-:W-:Y:S01]  /*1b60*/  VIADD R63, R44, 0x3 ;  /* 0x000000032c3f7836 */ /* 0x000fe20000000000 */
[----:B------:R-:W-:-:S02]  /*1b70*/  LOP3.LUT P6, RZ, R136, 0xf, R133, 0xf8, !PT ;  /* 0x0000000f88ff7812 */ /* 0x000fc400078cf885 */
[----:B------:R-:W-:Y:S02]  /*1b80*/  @P1 LOP3.LUT R137, R137, 0x4, RZ, 0xfc, !PT ;  /* 0x0000000489891812 */ /* 0x000fe400078efcff */
[----:B------:R-:W-:Y:S02]  /*1b90*/  PLOP3.LUT P1, PT, P0, P6, PT, 0x2f, 0xf2 ;  /* 0x0000000000f2781c */ /* 0x000fe4000072c577 */
[----:B------:R-:W-:Y:S02]  /*1ba0*/  LOP3.LUT R137, R137, 0xfdffffff, RZ, 0xc0, !PT ;  /* 0xfdffffff89897812 */ /* 0x000fe400078ec0ff */
[----:B------:R-:W-:Y:S02]  /*1bb0*/  LOP3.LUT P6, RZ, R136, 0xf, R71, 0xf8, !PT ;  /* 0x0000000f88ff7812 */ /* 0x000fe400078cf847 */
[----:B------:R-:W-:Y:S02]  /*1bc0*/  LOP3.LUT P0, RZ, R114, R131, RZ, 0xfc, !PT ;  /* 0x0000008372ff7212 */ /* 0x000fe4000780fcff */
[----:B------:R-:W-:-:S02]  /*1bd0*/  LOP3.LUT R20, R63, 0xffff, RZ, 0xc0, !PT ;  /* 0x0000ffff3f147812 */ /* 0x000fc400078ec0ff */
[----:B------:R-:W-:Y:S02]  /*1be0*/  IADD3 R48, PT, PT, R48, R13, RZ ;  /* 0x0000000d30307210 */ /* 0x000fe40007ffe0ff */
[----:B------:R-:W-:Y:S01]  /*1bf0*/  P2R R86, PR, RZ, 0x20 ;  /* 0x00000020ff567803 */ /* 0x000fe20000000000 */
[----:B------:R-:W-:Y:S01]  /*1c00*/  IMAD R20, R20, 0x2aab, RZ ;  /* 0x00002aab14147824 */ /* 0x000fe200078e02ff */
[----:B------:R-:W-:Y:S02]  /*1c10*/  @P1 LOP3.LUT R137, R137, 0x2000000, RZ, 0xfc, !PT ;  /* 0x0200000089891812 */ /* 0x000fe400078efcff */
[----:B------:R-:W-:Y:S02]  /*1c20*/  PLOP3.LUT P1, PT, P0, P6, PT, 0x2f, 0xf2 ;  /* 0x0000000000f2781c */ /* 0x000fe4000072c577 */
[----:B------:R-:W-:Y:S02]  /*1c30*/  LOP3.LUT R137, R137, 0xfeffffff, RZ, 0xc0, !PT ;  /* 0xfeffffff89897812 */ /* 0x000fe400078ec0ff */
[----:B------:R-:W-:-:S02]  /*1c40*/  LOP3.LUT P6, RZ, R136, 0xf, R89, 0xf8, !PT ;  /* 0x0000000f88ff7812 */ /* 0x000fc400078cf859 */
[----:B------:R-:W-:Y:S02]  /*1c50*/  LOP3.LUT P0, RZ, R114, R127, RZ, 0xfc, !PT ;  /* 0x0000007f72ff7212 */ /* 0x000fe4000780fcff */
[----:B------:R-:W-:Y:S02]  /*1c60*/  SHF.R.U32.HI R20, RZ, 0x13, R20 ;  /* 0x00000013ff147819 */ /* 0x000fe40000011614 */
[----:B------:R-:W-:Y:S02]  /*1c70*/  PRMT R22, R48, 0x9910, RZ ;  /* 0x0000991030167816 */ /* 0x000fe400000000ff */
[----:B------:R-:W-:Y:S02]  /*1c80*/  PRMT R48, R20, 0x9910, RZ ;  /* 0x0000991014307816 */ /* 0x000fe400000000ff */
[----:B------:R-:W-:Y:S01]  /*1c90*/  @P1 LOP3.LUT R137, R137, 0x1000000, RZ, 0xfc, !PT ;  /* 0x0100000089891812 */ /* 0x000fe200078efcff */
[----:B------:R-:W-:Y:S01]  /*1ca0*/  IMAD R22, R22, 0x3, RZ ;  /* 0x0000000316167824 */ /* 0x000fe200078e02ff */
[----:B------:R-:W-:-:S02]  /*1cb0*/  PLOP3.LUT P1, PT, P0, P6, PT, 0x2f, 0xf2 ;  /* 0x0000000000f2781c */ /* 0x000fc4000072c577 */
[----:B------:R-:W-:Y:S02]  /*1cc0*/  LOP3.LUT R137, R137, 0xff7fffff, RZ, 0xc0, !PT ;  /* 0xff7fffff89897812 */ /* 0x000fe400078ec0ff */
[----:B------:R-:W-:Y:S02]  /*1cd0*/  LOP3.LUT P6, RZ, R136, 0xf, R85, 0xf8, !PT ;  /* 0x0000000f88ff7812 */ /* 0x000fe400078cf855 */
[----:B------:R-:W-:Y:S02]  /*1ce0*/  LOP3.LUT P0, RZ, R114, R55, RZ, 0xfc, !PT ;  /* 0x0000003772ff7212 */ /* 0x000fe4000780fcff */
[----:B------:R-:W-:Y:S02]  /*1cf0*/  P2R R52, PR, RZ, 0x10 ;  /* 0x00000010ff347803 */ /* 0x000fe40000000000 */
[----:B------:R-:W-:Y:S02]  /*1d00*/  LOP3.LUT R12, R11, 0xffff, RZ, 0xc0, !PT ;  /* 0x0000ffff0b0c7812 */ /* 0x000fe400078ec0ff */
[----:B------:R-:W-:-:S02]  /*1d10*/  SHF.R.U32.HI R130, RZ, 0x13, R130 ;  /* 0x00000013ff827819 */ /* 0x000fc40000011682 */
[----:B------:R-:W-:Y:S01]  /*1d20*/  @P1 LOP3.LUT R137, R137, 0x800000, RZ, 0xfc, !PT ;  /* 0x0080000089891812 */ /* 0x000fe200078efcff */
[----:B------:R-:W-:Y:S01]  /*1d30*/  IMAD R12, R12, 0x2aab, RZ ;  /* 0x00002aab0c0c7824 */ /* 0x000fe200078e02ff */
[----:B------:R-:W-:Y:S02]  /*1d40*/  PLOP3.LUT P1, PT, P0, P6, PT, 0x2f, 0xf2 ;  /* 0x0000000000f2781c */ /* 0x000fe4000072c577 */
[----:B------:R-:W-:Y:S02]  /*1d50*/  LOP3.LUT R137, R137, 0xffffffbf, RZ, 0xc0, !PT ;  /* 0xffffffbf89897812 */ /* 0x000fe400078ec0ff */
[----:B------:R-:W-:Y:S02]  /*1d60*/  LOP3.LUT P6, RZ, R136, 0xf, R87, 0xf8, !PT ;  /* 0x0000000f88ff7812 */ /* 0x000fe400078cf857 */
[----:B------:R-:W-:Y:S02]  /*1d70*/  LOP3.LUT P0, RZ, R114, R83, RZ, 0xfc, !PT ;  /* 0x0000005372ff7212 */ /* 0x000fe4000780fcff */
[----:B------:R-:W-:-:S02]  /*1d80*/  PRMT R10, R130, 0x9910, RZ ;  /* 0x00009910820a7816 */ /* 0x000fc400000000ff */
[----:B------:R-:W-:Y:S02]  /*1d90*/  SHF.R.U32.HI R16, RZ, 0x13, R12 ;  /* 0x00000013ff107819 */ /* 0x000fe4000001160c */
[----:B------:R-:W-:Y:S01]  /*1da0*/  P2R R142, PR, RZ, 0x8 ;  /* 0x00000008ff8e7803 */ /* 0x000fe20000000000 */
[----:B------:R-:W-:Y:S01]  /*1db0*/  IMAD R10, R10, 0x30, RZ ;  /* 0x000000300a0a7824 */ /* 0x000fe200078e02ff */
[----:B------:R-:W-:Y:S02]  /*1dc0*/  @P1 LOP3.LUT R137, R137, 0x40, RZ, 0xfc, !PT ;  /* 0x0000004089891812 */ /* 0x000fe400078efcff */
[----:B------:R-:W-:Y:S02]  /*1dd0*/  PLOP3.LUT P1, PT, P0, P6, PT, 0x2f, 0xf2 ;  /* 0x0000000000f2781c */ /* 0x000fe4000072c577 */
[----:B------:R-:W-:Y:S02]  /*1de0*/  LOP3.LUT R137, R137, 0xfffffbff, RZ, 0xc0, !PT ;  /* 0xfffffbff89897812 */ /* 0x000fe400078ec0ff */
[----:B------:R-:W-:-:S02]  /*1df0*/  LOP3.LUT P6, RZ, R136, 0xf, R81, 0xf8, !PT ;  /* 0x0000000f88ff7812 */ /* 0x000fc400078cf851 */
[----:B------:R-:W-:Y:S02]  /*1e00*/  LOP3.LUT P0, RZ, R114, R125, RZ, 0xfc, !PT ;  /* 0x0000007d72ff7212 */ /* 0x000fe4000780fcff */
[----:B------:R-:W-:Y:S02]  /*1e10*/  PRMT R12, R16, 0x9910, RZ ;  /* 0x00009910100c7816 */ /* 0x000fe400000000ff */
[----:B------:R-:W-:Y:S02]  /*1e20*/  P2R R138, PR, RZ, 0x4 ;  /* 0x00000004ff8a7803 */ /* 0x000fe40000000000 */
[----:B------:R-:W-:Y:S01]  /*1e30*/  IADD3 R10, PT, PT, RZ, -R10, RZ ;  /* 0x8000000aff0a7210 */ /* 0x000fe20007ffe0ff */
[----:B------:R-:W-:Y:S01]  /*1e40*/  IMAD R12, R12, 0x30, RZ ;  /* 0x000000300c0c7824 */ /* 0x000fe200078e02ff */
[----:B------:R-:W-:Y:S02]  /*1e50*/  @P1 LOP3.LUT R137, R137, 0x400, RZ, 0xfc, !PT ;  /* 0x0000040089891812 */ /* 0x000fe400078efcff */
[----:B------:R-:W-:-:S02]  /*1e60*/  PLOP3.LUT P1, PT, P0, P6, PT, 0x2f, 0xf2 ;  /* 0x0000000000f2781c */ /* 0x000fc4000072c577 */
[----:B------:R-:W-:Y:S02]  /*1e70*/  LOP3.LUT R137, R137, 0xfffff7ff, RZ, 0xc0, !PT ;  /* 0xfffff7ff89897812 */ /* 0x000fe400078ec0ff */
[----:B------:R-:W-:Y:S02]  /*1e80*/  LOP3.LUT P6, RZ, R136, 0xf, R129, 0xf8, !PT ;  /* 0x0000000f88ff7812 */ /* 0x000fe400078cf881 */
[----:B------:R-:W-:Y:S02]  /*1e90*/  LOP3.LUT P0, RZ, R114, R79, RZ, 0xfc, !PT ;  /* 0x0000004f72ff7212 */ /* 0x000fe4000780fcff */
[----:B------:R-:W-:Y:S02]  /*1ea0*/  MOV R129, 0x400 ;  /* 0x0000040000817802 */ /* 0x000fe40000000f00 */
[----:B------:R-:W-:Y:S02]  /*1eb0*/  PRMT R10, R10, 0x7710, RZ ;  /* 0x000077100a0a7816 */ /* 0x000fe400000000ff */
[----:B------:R-:W-:-:S02]  /*1ec0*/  IADD3 R128, PT, PT, R129, 0xc00, RZ ;  /* 0x00000c0081807810 */ /* 0x000fc40007ffe0ff */
[----:B------:R-:W-:Y:S01]  /*1ed0*/  @P1 LOP3.LUT R137, R137, 0x800, RZ, 0xfc, !PT ;  /* 0x0000080089891812 */ /* 0x000fe200078efcff */
[----:B------:R-:W-:Y:S01]  /*1ee0*/  IMAD.IADD R9, R9, 0x1, R10 ;  /* 0x0000000109097824 */ /* 0x000fe200078e020a */
[----:B------:R-:W-:Y:S02]  /*1ef0*/  PLOP3.LUT P1, PT, P0, P6, PT, 0x2f, 0xf2 ;  /* 0x0000000000f2781c */ /* 0x000fe4000072c577 */
[----:B------:R-:W-:Y:S02]  /*1f00*/  LOP3.LUT R137, R137, 0xffffefff, RZ, 0xc0, !PT ;  /* 0xffffefff89897812 */ /* 0x000fe400078ec0ff */
[----:B------:R-:W-:Y:S02]  /*1f10*/  LOP3.LUT P6, RZ, R136, 0xf, R123, 0xf8, !PT ;  /* 0x0000000f88ff7812 */ /* 0x000fe400078cf87b */
[----:B------:R-:W-:Y:S02]  /*1f20*/  LOP3.LUT P0, RZ, R114, R69, RZ, 0xfc, !PT ;  /* 0x0000004572ff7212 */ /* 0x000fe4000780fcff */
[----:B0-----:R-:W-:-:S02]  /*1f30*/  LEA R129, R32, R129, 0x18 ;  /* 0x0000008120817211 */ /* 0x001fc400078ec0ff */
[----:B------:R-:W-:Y:S02]  /*1f40*/  LEA R128, R32, R128, 0x18 ;  /* 0x0000008020807211 */ /* 0x000fe400078ec0ff */
[----:B------:R-:W-:Y:S02]  /*1f50*/  IADD3 R12, PT, PT, RZ, -R12, RZ ;  /* 0x8000000cff0c7210 */ /* 0x000fe40007ffe0ff */
[----:B------:R-:W-:Y:S02]  /*1f60*/  @P1 LOP3.LUT R137, R137, 0x1000, RZ, 0xfc, !PT ;  /* 0x0000100089891812 */ /* 0x000fe400078efcff */
[----:B------:R-:W-:Y:S02]  /*1f70*/  PLOP3.LUT P1, PT, P0, P6, PT, 0x2f, 0xf2 ;  /* 0x0000000000f2781c */ /* 0x000fe4000072c577 */
[----:B------:R-:W-:Y:S02]  /*1f80*/  LOP3.LUT R137, R137, 0xffff7fff, RZ, 0xc0, !PT ;  /* 0xffff7fff89897812 */ /* 0x000fe400078ec0ff */
[----:B------:R-:W-:-:S02]  /*1f90*/  LOP3.LUT P6, RZ, R136, 0xf, R115, 0xf8, !PT ;  /* 0x0000000f88ff7812 */ /* 0x000fc400078cf873 */
[----:B------:R-:W-:Y:S02]  /*1fa0*/  LOP3.LUT P0, RZ, R114, R77, RZ, 0xfc, !PT ;  /* 0x0000004d72ff7212 */ /* 0x000fe4000780fcff */
[----:B------:R-:W-:Y:S02]  /*1fb0*/  PRMT R12, R12, 0x7710, RZ ;  /* 0x000077100c0c7816 */ /* 0x000fe400000000ff */
[----:B------:R-:W-:Y:S02]  /*1fc0*/  PRMT R30, R9, 0x9910, RZ ;  /* 0x00009910091e7816 */ /* 0x000fe400000000ff */
[----:B------:R-:W-:Y:S01]  /*1fd0*/  LOP3.LUT R22, R22, 0xffff, RZ, 0xc0, !PT ;  /* 0x0000ffff16167812 */ /* 0x000fe200078ec0ff */
[----:B------:R-:W-:Y:S01]  /*1fe0*/  IMAD.IADD R11, R11, 0x1, R12 ;  /* 0x000000010b0b7824 */ /* 0x000fe200078e020c */
[----:B------:R-:W-:Y:S01]  /*1ff0*/  @P1 LOP3.LUT R137, R137, 0x8000, RZ, 0xfc, !PT ;  /* 0x0000800089891812 */ /* 0x000fe200078efcff */
[----:B------:R-:W-:Y:S01]  /*2000*/  IMAD R30, R30, 0x3, RZ ;  /* 0x000000031e1e7824 */ /* 0x000fe200078e02ff */
[----:B------:R-:W-:-:S02]  /*2010*/  PLOP3.LUT P1, PT, P0, P6, PT, 0x2f, 0xf2 ;  /* 0x0000000000f2781c */ /* 0x000fc4000072c577 */
[----:B------:R-:W-:Y:S02]  /*2020*/  LOP3.LUT R137, R137, 0xfffeffff, RZ, 0xc0, !PT ;  /* 0xfffeffff89897812 */ /* 0x000fe400078ec0ff */
[----:B------:R-:W-:Y:S02]  /*2030*/  LOP3.LUT P6, RZ, R136, 0xf, R119, 0xf8, !PT ;  /* 0x0000000f88ff7812 */ /* 0x000fe400078cf877 */
[----:B------:R-:W-:Y:S02]  /*2040*/  LOP3.LUT P0, RZ, R114, R121, RZ, 0xfc, !PT ;  /* 0x0000007972ff7212 */ /* 0x000fe4000780fcff */
[----:B------:R-:W-:Y:S02]  /*2050*/  PRMT R126, R11, 0x9910, RZ ;  /* 0x000099100b7e7816 */ /* 0x000fe400000000ff */
[----:B------:R-:W-:Y:S02]  /*2060*/  LOP3.LUT R30, R30, 0xffff, RZ, 0xc0, !PT ;  /* 0x0000ffff1e1e7812 */ /* 0x000fe400078ec0ff */
[----:B------:R-:W-:Y:S01]  /*2070*/  LEA R131, R113, R16, 0x2 ;  /* 0x0000001071837211 */ /* 0x000fe200078e10ff */
[----:B------:R-:W-:Y:S01]  /*2080*/  IMAD R126, R126, 0x3, RZ ;  /* 0x000000037e7e7824 */ /* 0x000fe200078e02ff */
[----:B------:R-:W-:-:S02]  /*2090*/  @P1 LOP3.LUT R137, R137, 0x10000, RZ, 0xfc, !PT ;  /* 0x0001000089891812 */ /* 0x000fc400078efcff */
[----:B------:R-:W-:Y:S02]  /*20a0*/  PLOP3.LUT P1, PT, P0, P6, PT, 0x2f, 0xf2 ;  /* 0x0000000000f2781c */ /* 0x000fe4000072c577 */
[----:B------:R-:W-:Y:S02]  /*20b0*/  LOP3.LUT R137, R137, 0xfffdffff, RZ, 0xc0, !PT ;  /* 0xfffdffff89897812 */ /* 0x000fe400078ec0ff */
[----:B------:R-:W-:Y:S02]  /*20c0*/  LOP3.LUT P6, RZ, R136, 0xf, R111, 0xf8, !PT ;  /* 0x0000000f88ff7812 */ /* 0x000fe400078cf86f */
[----:B------:R-:W-:Y:S01]  /*20d0*/  LOP3.LUT P0, RZ, R114, R67, RZ, 0xfc, !PT ;  /* 0x0000004372ff7212 */ /* 0x000fe2000780fcff */
[----:B------:R-:W0:Y:S01]  /*20e0*/  S2R R111, SR_CTAID.Z ;  /* 0x00000000006f7919 */ /* 0x000e220000002700 */
[----:B------:R-:W-:Y:S02]  /*20f0*/  IADD3 R67, PT, PT, R44, 0x5, RZ ;  /* 0x000000052c437810 */ /* 0x000fe40007ffe0ff */
[----:B------:R-:W-:-:S02]  /*2100*/  LOP3.LUT R126, R126, 0xffff, RZ, 0xc0, !PT ;  /* 0x0000ffff7e7e7812 */ /* 0x000fc400078ec0ff */
[----:B------:R-:W-:Y:S01]  /*2110*/  LEA R134, R134, R128, 0x2 ;  /* 0x0000008086867211 */ /* 0x000fe200078e10ff */
[----:B------:R-:W-:Y:S01]  /*2120*/  IMAD R128, R113, 0x900, R128 ;  /* 0x0000090071807824 */ /* 0x000fe200078e0280 */
[----:B------:R-:W-:Y:S02]  /*2130*/  @P1 LOP3.LUT R137, R137, 0x20000, RZ, 0xfc, !PT ;  /* 0x0002000089891812 */ /* 0x000fe400078efcff */
[----:B------:R-:W-:Y:S02]  /*2140*/  PLOP3.LUT P1, PT, P0, P6, PT, 0x2f, 0xf2 ;  /* 0x0000000000f2781c */ /* 0x000fe4000072c577 */
[----:B------:R-:W-:Y:S02]  /*2150*/  LOP3.LUT R137, R137, 0xfffbffff, RZ, 0xc0, !PT ;  /* 0xfffbffff89897812 */ /* 0x000fe400078ec0ff */
[----:B------:R-:W-:Y:S02]  /*2160*/  LOP3.LUT P6, RZ, R136, 0xf, R117, 0xf8, !PT ;  /* 0x0000000f88ff7812 */ /* 0x000fe400078cf875 */
[----:B------:R-:W-:-:S02]  /*2170*/  LOP3.LUT P0, RZ, R114, R61, RZ, 0xfc, !PT ;  /* 0x0000003d72ff7212 */ /* 0x000fc4000780fcff */
[----:B------:R-:W-:Y:S02]  /*2180*/  IADD3 R61, PT, PT, R44, 0x2, RZ ;  /* 0x000000022c3d7810 */ /* 0x000fe40007ffe0ff */
[----:B------:R-:W-:Y:S02]  /*2190*/  SHF.L.U64.HI R110, R109, 0x2, R110 ;  /* 0x000000026d6e7819 */ /* 0x000fe4000001026e */
[----:B------:R-:W-:Y:S02]  /*21a0*/  LOP3.LUT R18, R61, 0xffff, RZ, 0xc0, !PT ;  /* 0x0000ffff3d127812 */ /* 0x000fe400078ec0ff */
[----:B------:R-:W-:Y:S02]  /*21b0*/  @P1 LOP3.LUT R137, R137, 0x40000, RZ, 0xfc, !PT ;  /* 0x0004000089891812 */ /* 0x000fe400078efcff */
[----:B------:R-:W-:Y:S01]  /*21c0*/  PLOP3.LUT P1, PT, P0, P6, PT, 0x2f, 0xf2 ;  /* 0x0000000000f2781c */ /* 0x000fe2000072c577 */
[----:B------:R-:W-:Y:S01]  /*21d0*/  IMAD R18, R18, 0x2aab, RZ ;  /* 0x00002aab12127824 */ /* 0x000fe200078e02ff */
[----:B------:R-:W-:-:S02]  /*21e0*/  LOP3.LUT R137, R137, 0xffefffff, RZ, 0xc0, !PT ;  /* 0xffefffff89897812 */ /* 0x000fc400078ec0ff */
[----:B------:R-:W-:Y:S02]  /*21f0*/  LOP3.LUT P0, RZ, R114, R59, RZ, 0xfc, !PT ;  /* 0x0000003b72ff7212 */ /* 0x000fe4000780fcff */
[----:B------:R-:W-:Y:S01]  /*2200*/  LOP3.LUT P6, RZ, R136, 0x8, R153, 0xf6, !PT ;  /* 0x0000000888ff7812 */ /* 0x000fe200078cf699 */
[----:B0-----:R-:W-:Y:S01]  /*2210*/  IMAD R59, R111, 0x3, R113 ;  /* 0x000000036f3b7824 */ /* 0x001fe200078e0271 */
[----:B------:R-:W-:-:S03]  /*2220*/  SHF.R.U32.HI R118, RZ, 0x13, R18 ;  /* 0x00000013ff767819 */ /* 0x000fc60000011612 */
[----:B------:R-:W-:Y:S01]  /*2230*/  IMAD R59, R59, 0x1680, RZ ;  /* 0x000016803b3b7824 */ /* 0x000fe200078e02ff */
[----:B------:R-:W-:Y:S02]  /*2240*/  PRMT R18, R118, 0x9910, RZ ;  /* 0x0000991076127816 */ /* 0x000fe400000000ff */
[----:B------:R-:W-:Y:S01]  /*2250*/  @P1 LOP3.LUT R137, R137, 0x100000, RZ, 0xfc, !PT ;  /* 0x0010000089891812 */ /* 0x000fe200078efcff */
[--C-:B------:R-:W-:Y:S01]  /*2260*/  IMAD R127, R130, 0x5a0, R59.reuse ;  /* 0x000005a0827f7824 */ /* 0x100fe200078e023b */
[----:B------:R-:W-:Y:S01]  /*2270*/  PLOP3.LUT P1, PT, P0, P6, PT, 0x2f, 0xf2 ;  /* 0x0000000000f2781c */ /* 0x000fe2000072c577 */
[----:B------:R-:W-:Y:S01]  /*2280*/  IMAD R18, R18, 0x30, RZ ;  /* 0x0000003012127824 */ /* 0x000fe200078e02ff */
[----:B------:R-:W-:Y:S01]  /*2290*/  LOP3.LUT P6, RZ, R153, R136, RZ, 0xfc, !PT ;  /* 0x0000008899ff7212 */ /* 0x000fe200078cfcff */
[--C-:B------:R-:W-:Y:S01]  /*22a0*/  IMAD R21, R16, 0x5a0, R59.reuse ;  /* 0x000005a010157824 */ /* 0x100fe200078e023b */
[----:B------:R-:W-:Y:S01]  /*22b0*/  LOP3.LUT P0, RZ, R114, R91, RZ, 0xfc, !PT ;  /* 0x0000005b72ff7212 */ /* 0x000fe2000780fcff */
[----:B------:R-:W-:Y:S01]  /*22c0*/  IMAD.MOV R55, RZ, RZ, -R18 ;  /* 0x000000ffff377224 */ /* 0x000fe200078e0a12 */
[----:B------:R-:W-:Y:S01]  /*22d0*/  LOP3.LUT R137, R137, 0xffbfffff, RZ, 0xc0, !PT ;  /* 0xffbfffff89897812 */ /* 0x000fe200078ec0ff */
[----:B------:R-:W-:Y:S01]  /*22e0*/  IMAD R18, R48, 0x30, RZ ;  /* 0x0000003030127824 */ /* 0x000fe200078e02ff */
[----:B------:R-:W-:Y:S01]  /*22f0*/  PLOP3.LUT P5, PT, P0, P6, PT, 0x2f, 0xf2 ;  /* 0x0000000000f2781c */ /* 0x000fe200007ac577 */
[--C-:B------:R-:W-:Y:S01]  /*2300*/  IMAD R125, R132, 0x5a0, R59.reuse ;  /* 0x000005a0847d7824 */ /* 0x100fe200078e023b */
[----:B------:R-:W-:Y:S01]  /*2310*/  LOP3.LUT P0, RZ, R114, R75, RZ, 0xfc, !PT ;  /* 0x0000004b72ff7212 */ /* 0x000fe2000780fcff */
[----:B------:R-:W-:Y:S01]  /*2320*/  IMAD R117, R20, 0x5a0, R59 ;  /* 0x000005a014757824 */ /* 0x000fe200078e023b */
[----:B------:R-:W-:Y:S01]  /*2330*/  LOP3.LUT R48, R67, 0xffff, RZ, 0xc0, !PT ;  /* 0x0000ffff43307812 */ /* 0x000fe200078ec0ff */
[----:B------:R-:W-:Y:S01]  /*2340*/  IMAD R132, R113, 0x4, R132 ;  /* 0x0000000471847824 */ /* 0x000fe200078e0284 */
[----:B------:R-:W-:-:S02]  /*2350*/  PLOP3.LUT P4, PT, P0, P6, PT, 0x2f, 0xf2 ;  /* 0x0000000000f2781c */ /* 0x000fc4000078c577 */
[----:B------:R-:W-:Y:S01]  /*2360*/  LOP3.LUT P6, RZ, R136, 0xf, R65, 0xf8, !PT ;  /* 0x0000000f88ff7812 */ /* 0x000fe200078cf841 */
[----:B------:R-:W-:Y:S01]  /*2370*/  VIADD R65, R44, 0x4 ;  /* 0x000000042c417836 */ /* 0x000fe20000000000 */
[----:B------:R-:W-:Y:S01]  /*2380*/  PRMT R32, R55, 0x7710, RZ ;  /* 0x0000771037207816 */ /* 0x000fe200000000ff */
[----:B------:R-:W-:Y:S01]  /*2390*/  IMAD R48, R48, 0x2aab, RZ ;  /* 0x00002aab30307824 */ /* 0x000fe200078e02ff */
[----:B------:R-:W-:Y:S02]  /*23a0*/  LOP3.LUT P0, RZ, R114, R57, RZ, 0xfc, !PT ;  /* 0x0000003972ff7212 */ /* 0x000fe4000780fcff */
[----:B------:R-:W-:Y:S01]  /*23b0*/  LOP3.LUT R50, R65, 0xffff, RZ, 0xc0, !PT ;  /* 0x0000ffff41327812 */ /* 0x000fe200078ec0ff */
[----:B------:R-:W-:Y:S01]  /*23c0*/  IMAD.IADD R61, R61, 0x1, R32 ;  /* 0x000000013d3d7824 */ /* 0x000fe200078e0220 */
[----:B------:R-:W-:Y:S02]  /*23d0*/  IADD3 R57, PT, PT, R44, 0x6, RZ ;  /* 0x000000062c397810 */ /* 0x000fe40007ffe0ff */
[----:B------:R-:W-:Y:S01]  /*23e0*/  IADD3 R18, PT, PT, RZ, -R18, RZ ;  /* 0x80000012ff127210 */ /* 0x000fe20007ffe0ff */
[----:B------:R-:W-:Y:S01]  /*23f0*/  IMAD R50, R50, 0x2aab, RZ ;  /* 0x00002aab32327824 */ /* 0x000fe200078e02ff */
[----:B------:R-:W-:-:S02]  /*2400*/  LOP3.LUT R32, R57, 0xffff, RZ, 0xc0, !PT ;  /* 0x0000ffff39207812 */ /* 0x000fc400078ec0ff */
[----:B------:R-:W-:Y:S02]  /*2410*/  SHF.R.U32.HI R124, RZ, 0x13, R48 ;  /* 0x00000013ff7c7819 */ /* 0x000fe40000011630 */
[----:B------:R-:W-:Y:S01]  /*2420*/  PRMT R18, R18, 0x7710, RZ ;  /* 0x0000771012127816 */ /* 0x000fe200000000ff */
[----:B------:R-:W-:Y:S01]  /*2430*/  IMAD R32, R32, 0x2aab, RZ ;  /* 0x00002aab20207824 */ /* 0x000fe200078e02ff */
[----:B------:R-:W-:Y:S01]  /*2440*/  SHF.R.U32.HI R122, RZ, 0x13, R50 ;  /* 0x00000013ff7a7819 */ /* 0x000fe20000011632 */
[C---:B------:R-:W-:Y:S01]  /*2450*/  IMAD R119, R124.reuse, 0x5a0, R59 ;  /* 0x000005a07c777824 */ /* 0x040fe200078e023b */
[----:B------:R-:W-:Y:S01]  /*2460*/  PRMT R48, R124, 0x9910, RZ ;  /* 0x000099107c307816 */ /* 0x000fe200000000ff */
[----:B------:R-:W-:Y:S01]  /*2470*/  IMAD.IADD R63, R63, 0x1, R18 ;  /* 0x000000013f3f7824 */ /* 0x000fe200078e0212 */
[----:B------:R-:W-:Y:S02]  /*2480*/  PRMT R18, R122, 0x9910, RZ ;  /* 0x000099107a127816 */ /* 0x000fe400000000ff */
[----:B------:R-:W-:-:S02]  /*2490*/  SHF.R.U32.HI R120, RZ, 0x13, R32 ;  /* 0x00000013ff787819 */ /* 0x000fc40000011620 */
[----:B------:R-:W-:Y:S01]  /*24a0*/  MOV R32, R48 ;  /* 0x0000003000207202 */ /* 0x000fe20000000f00 */
[----:B------:R-:W-:Y:S01]  /*24b0*/  IMAD R18, R18, 0x30, RZ ;  /* 0x0000003012127824 */ /* 0x000fe200078e02ff */
[C---:B------:R-:W-:Y:S01]  /*24c0*/  PRMT R48, R120.reuse, 0x9910, RZ ;  /* 0x0000991078307816 */ /* 0x040fe200000000ff */
[----:B------:R-:W-:Y:S01]  /*24d0*/  IMAD R120, R120, 0x5a0, R59 ;  /* 0x000005a078787824 */ /* 0x000fe200078e023b */
[----:B------:R-:W-:Y:S01]  /*24e0*/  PLOP3.LUT P3, PT, P0, P6, PT, 0x2f, 0xf2 ;  /* 0x0000000000f2781c */ /* 0x000fe2000076c577 */
[----:B------:R-:W-:Y:S01]  /*24f0*/  IMAD R32, R32, 0x30, RZ ;  /* 0x0000003020207824 */ /* 0x000fe200078e02ff */
[----:B------:R-:W-:Y:S01]  /*2500*/  LOP3.LUT P0, RZ, R114, R139, RZ, 0xfc, !PT ;  /* 0x0000008b72ff7212 */ /* 0x000fe2000780fcff */
[----:B------:R-:W-:Y:S01]  /*2510*/  IMAD.MOV R50, RZ, RZ, -R18 ;  /* 0x000000ffff327224 */ /* 0x000fe200078e0a12 */
[----:B------:R-:W-:Y:S01]  /*2520*/  @P1 LOP3.LUT R137, R137, 0x400000, RZ, 0xfc, !PT ;  /* 0x0040000089891812 */ /* 0x000fe200078efcff */
[----:B------:R-:W-:Y:S01]  /*2530*/  IMAD R18, R48, 0x30, RZ ;  /* 0x0000003030127824 */ /* 0x000fe200078e02ff */
[----:B------:R-:W-:Y:S01]  /*2540*/  IADD3 R32, PT, PT, RZ, -R32, RZ ;  /* 0x80000020ff207210 */ /* 0x000fe20007ffe0ff */
[----:B------:R-:W0:Y:S01]  /*2550*/  LDC R139, c[0x0][0x38c] ;  /* 0x0000e300ff8b7b82 */ /* 0x000e220000000800 */
[----:B------:R-:W-:-:S02]  /*2560*/  PRMT R48, R50, 0x7710, RZ ;  /* 0x0000771032307816 */ /* 0x000fc400000000ff */
[----:B------:R-:W-:Y:S02]  /*2570*/  PRMT R32, R32, 0x7710, RZ ;  /* 0x0000771020207816 */ /* 0x000fe400000000ff */
[----:B------:R-:W-:Y:S01]  /*2580*/  IADD3 R18, PT, PT, RZ, -R18, RZ ;  /* 0x80000012ff127210 */ /* 0x000fe20007ffe0ff */
[----:B------:R-:W-:Y:S01]  /*2590*/  IMAD.IADD R65, R65, 0x1, R48 ;  /* 0x0000000141417824 */ /* 0x000fe200078e0230 */
[----:B------:R-:W-:Y:S01]  /*25a0*/  IADD3 R50, PT, PT, R44, 0x8, RZ ;  /* 0x000000082c327810 */ /* 0x000fe20007ffe0ff */
[----:B------:R-:W-:Y:S01]  /*25b0*/  IMAD.IADD R67, R67, 0x1, R32 ;  /* 0x0000000143437824 */ /* 0x000fe200078e0220 */
[----:B------:R-:W-:Y:S02]  /*25c0*/  PRMT R18, R18, 0x7710, RZ ;  /* 0x0000771012127816 */ /* 0x000fe400000000ff */
[----:B------:R-:W-:Y:S02]  /*25d0*/  IADD3 R32, PT, PT, R44, 0x7, RZ ;  /* 0x000000072c207810 */ /* 0x000fe40007ffe0ff */
[----:B------:R-:W-:Y:S01]  /*25e0*/  LOP3.LUT R48, R50, 0xffff, RZ, 0xc0, !PT ;  /* 0x0000ffff32307812 */ /* 0x000fe200078ec0ff */
[----:B------:R-:W-:Y:S01]  /*25f0*/  IMAD.IADD R57, R57, 0x1, R18 ;  /* 0x0000000139397824 */ /* 0x000fe200078e0212 */
[----:B------:R-:W-:-:S02]  /*2600*/  LOP3.LUT R18, R32, 0xffff, RZ, 0xc0, !PT ;  /* 0x0000ffff20127812 */ /* 0x000fc400078ec0ff */
[----:B------:R-:W-:Y:S01]  /*2610*/  PLOP3.LUT P2, PT, P0, P6, PT, 0x2f, 0xf2 ;  /* 0x0000000000f2781c */ /* 0x000fe2000074c577 */
[----:B------:R-:W-:Y:S01]  /*2620*/  IMAD R144, R48, 0x2aab, RZ ;  /* 0x00002aab30907824 */ /* 0x000fe200078e02ff */
[----:B------:R-:W-:Y:S01]  /*2630*/  LOP3.LUT P6, RZ, R136, 0xf, R73, 0xf8, !PT ;  /* 0x0000000f88ff7812 */ /* 0x000fe200078cf849 */
[----:B------:R-:W-:Y:S01]  /*2640*/  IMAD R18, R18, 0x2aab, RZ ;  /* 0x00002aab12127824 */ /* 0x000fe200078e02ff */
[----:B------:R-:W-:Y:S01]  /*2650*/  LOP3.LUT P0, RZ, R114, R141, RZ, 0xfc, !PT ;  /* 0x0000008d72ff7212 */ /* 0x000fe2000780fcff */
[----:B------:R-:W-:Y:S01]  /*2660*/  VIADD R48, R44, 0x9 ;  /* 0x000000092c307836 */ /* 0x000fe20000000000 */
[----:B------:R-:W-:Y:S01]  /*2670*/  SHF.R.U32.HI R144, RZ, 0x13, R144 ;  /* 0x00000013ff907819 */ /* 0x000fe20000011690 */
[----:B------:R-:W-:Y:S01]  /*2680*/  IMAD.MOV.U32 R141, RZ, RZ, 0x0 ;  /* 0x00000000ff8d7424 */ /* 0x000fe200078e00ff */
[----:B------:R-:W-:Y:S02]  /*2690*/  SHF.R.U32.HI R146, RZ, 0x13, R18 ;  /* 0x00000013ff927819 */ /* 0x000fe40000011612 */
[----:B------:R-:W-:-:S02]  /*26a0*/  LOP3.LUT R55, R48, 0xffff, RZ, 0xc0, !PT ;  /* 0x0000ffff30377812 */ /* 0x000fc400078ec0ff */
[C---:B------:R-:W-:Y:S01]  /*26b0*/  PRMT R18, R146.reuse, 0x9910, RZ ;  /* 0x0000991092127816 */ /* 0x040fe200000000ff */
[----:B------:R-:W-:Y:S01]  /*26c0*/  IMAD R121, R146, 0x5a0, R59 ;  /* 0x000005a092797824 */ /* 0x000fe200078e023b */
[----:B------:R-:W-:Y:S01]  /*26d0*/  PRMT R69, R144, 0x9910, RZ ;  /* 0x0000991090457816 */ /* 0x000fe200000000ff */
[----:B------:R-:W-:Y:S01]  /*26e0*/  IMAD R55, R55, 0x2aab, RZ ;  /* 0x00002aab37377824 */ /* 0x000fe200078e02ff */
[----:B------:R-:W-:Y:S01]  /*26f0*/  PLOP3.LUT P1, PT, P0, P6, PT, 0x2f, 0xf2 ;  /* 0x0000000000f2781c */ /* 0x000fe2000072c577 */
[----:B------:R-:W-:Y:S01]  /*2700*/  IMAD R18, R18, 0x30, RZ ;  /* 0x0000003012127824 */ /* 0x000fe200078e02ff */
[----:B------:R-:W-:Y:S02]  /*2710*/  LOP3.LUT P0, RZ, R114, R151, RZ, 0xfc, !PT ;  /* 0x0000009772ff7212 */ /* 0x000fe4000780fcff */
[----:B------:R-:W-:Y:S02]  /*2720*/  SHF.R.U32.HI R140, RZ, 0x13, R55 ;  /* 0x00000013ff8c7819 */ /* 0x000fe40000011637 */
[----:B------:R-:W-:-:S02]  /*2730*/  IADD3 R18, PT, PT, RZ, -R18, RZ ;  /* 0x80000012ff127210 */ /* 0x000fc40007ffe0ff */
[C---:B------:R-:W-:Y:S01]  /*2740*/  PRMT R81, R140.reuse, 0x9910, RZ ;  /* 0x000099108c517816 */ /* 0x040fe200000000ff */
[----:B------:R-:W-:Y:S01]  /*2750*/  IMAD R123, R140, 0x5a0, R59 ;  /* 0x000005a08c7b7824 */ /* 0x000fe200078e023b */
[----:B------:R-:W-:Y:S01]  /*2760*/  PRMT R55, R18, 0x7710, RZ ;  /* 0x0000771012377816 */ /* 0x000fe200000000ff */
[----:B------:R-:W-:Y:S01]  /*2770*/  IMAD R18, R69, 0x30, RZ ;  /* 0x0000003045127824 */ /* 0x000fe200078e02ff */
[----:B------:R-:W-:Y:S01]  /*2780*/  PLOP3.LUT P0, PT, P0, P6, PT, 0x2f, 0xf2 ;  /* 0x0000000000f2781c */ /* 0x000fe2000070c577 */
[----:B------:R-:W-:Y:S01]  /*2790*/  HFMA2 R140, -RZ, RZ, 0, 2.384185791015625e-07 ;  /* 0x00000004ff8c7431 */ /* 0x000fe200000001ff */
[----:B------:R-:W-:Y:S01]  /*27a0*/  IADD3 R10, P6, PT, R30, R127, RZ ;  /* 0x0000007f1e0a7210 */ /* 0x000fe20007fde0ff */
[----:B------:R-:W-:Y:S01]  /*27b0*/  IMAD.IADD R32, R32, 0x1, R55 ;  /* 0x0000000120207824 */ /* 0x000fe200078e0237 */
[----:B------:R-:W-:Y:S01]  /*27c0*/  IADD3 R18, PT, PT, RZ, -R18, RZ ;  /* 0x80000012ff127210 */ /* 0x000fe20007ffe0ff */
[----:B------:R-:W-:Y:S01]  /*27d0*/  IMAD R55, R81, 0x30, RZ ;  /* 0x0000003051377824 */ /* 0x000fe200078e02ff */
[----:B------:R-:W-:Y:S01]  /*27e0*/  P2R R79, PR, RZ, 0x1 ;  /* 0x00000001ff4f7803 */ /* 0x000fe20000000000 */
[----:B------:R-:W-:Y:S01]  /*27f0*/  IMAD R81, R148, 0x5a0, R59 ;  /* 0x000005a094517824 */ /* 0x000fe200078e023b */
[----:B------:R-:W-:Y:S01]  /*2800*/  PRMT R17, R18, 0x7710, RZ ;  /* 0x0000771012117816 */ /* 0x000fe200000000ff */
[----:B------:R-:W-:Y:S01]  /*2810*/  IMAD.MOV R55, RZ, RZ, -R55 ;  /* 0x000000ffff377224 */ /* 0x000fe200078e0a37 */
[----:B------:R-:W-:Y:S01]  /*2820*/  LOP3.LUT P0, RZ, R137, 0x1000, RZ, 0xc0, !PT ;  /* 0x0000100089ff7812 */ /* 0x000fe2000780c0ff */
[----:B------:R-:W-:Y:S01]  /*2830*/  IMAD R18, R46, 0x2aab, RZ ;  /* 0x00002aab2e127824 */ /* 0x000fe200078e02ff */
[----:B------:R-:W-:Y:S01]  /*2840*/  IADD3 R50, PT, PT, R50, R17, RZ ;  /* 0x0000001132327210 */ /* 0x000fe20007ffe0ff */
[----:B------:R-:W-:Y:S01]  /*2850*/  IMAD.IADD R127, R30, 0x1, R127 ;  /* 0x000000011e7f7824 */ /* 0x000fe200078e027f */
[----:B------:R-:W-:-:S02]  /*2860*/  PRMT R17, R55, 0x7710, RZ ;  /* 0x0000771037117816 */ /* 0x000fc400000000ff */
[----:B------:R-:W-:Y:S02]  /*2870*/  SHF.R.U32.HI R18, RZ, 0x13, R18 ;  /* 0x00000013ff127819 */ /* 0x000fe40000011612 */
[----:B------:R-:W-:Y:S01]  /*2880*/  P2R R89, PR, RZ, 0x1 ;  /* 0x00000001ff597803 */ /* 0x000fe20000000000 */
[----:B------:R-:W-:Y:S01]  /*2890*/  IMAD.IADD R48, R48, 0x1, R17 ;  /* 0x0000000130307824 */ /* 0x000fe200078e0211 */
[----:B------:R-:W-:Y:S01]  /*28a0*/  PRMT R17, R148, 0x9910, RZ ;  /* 0x0000991094117816 */ /* 0x000fe200000000ff */
[C---:B------:R-:W-:Y:S01]  /*28b0*/  IMAD R124, R18.reuse, 0x5a0, R59 ;  /* 0x000005a0127c7824 */ /* 0x040fe200078e023b */
[----:B------:R-:W-:Y:S02]  /*28c0*/  PRMT R69, R18, 0x9910, RZ ;  /* 0x0000991012457816 */ /* 0x000fe400000000ff */
[----:B------:R-:W-:Y:S01]  /*28d0*/  LOP3.LUT P0, RZ, R137, 0x800, RZ, 0xc0, !PT ;  /* 0x0000080089ff7812 */ /* 0x000fe2000780c0ff */
[----:B------:R-:W-:Y:S01]  /*28e0*/  IMAD R17, R17, 0x30, RZ ;  /* 0x0000003011117824 */ /* 0x000fe200078e02ff */
[----:B------:R-:W-:-:S02]  /*28f0*/  IADD3.X R9, PT, PT, RZ, RZ, RZ, P6, !PT ;  /* 0x000000ffff097210 */ /* 0x000fc400037fe4ff */
[----:B------:R-:W-:Y:S02]  /*2900*/  P2R R87, PR, RZ, 0x1 ;  /* 0x00000001ff577803 */ /* 0x000fe40000000000 */
[----:B------:R-:W-:Y:S02]  /*2910*/  IADD3 R17, PT, PT, RZ, -R17, RZ ;  /* 0x80000011ff117210 */ /* 0x000fe40007ffe0ff */
[----:B------:R-:W-:Y:S02]  /*2920*/  LOP3.LUT P0, RZ, R137, 0x400, RZ, 0xc0, !PT ;  /* 0x0000040089ff7812 */ /* 0x000fe4000780c0ff */
[----:B------:R-:W-:Y:S01]  /*2930*/  PRMT R55, R17, 0x7710, RZ ;  /* 0x0000771011377816 */ /* 0x000fe200000000ff */
[C---:B------:R-:W-:Y:S01]  /*2940*/  VIADD R17, R44.reuse, 0x1 ;  /* 0x000000012c117836 */ /* 0x040fe20000000000 */
[----:B------:R-:W-:Y:S02]  /*2950*/  P2R R85, PR, RZ, 0x1 ;  /* 0x00000001ff557803 */ /* 0x000fe40000000000 */
[----:B------:R-:W-:Y:S01]  /*2960*/  IADD3 R46, PT, PT, R44, R55, RZ ;  /* 0x000000372c2e7210 */ /* 0x000fe20007ffe0ff */
[----:B------:R-:W-:Y:S01]  /*2970*/  IMAD R44, R69, 0x30, RZ ;  /* 0x00000030452c7824 */ /* 0x000fe200078e02ff */
[----:B------:R-:W-:-:S02]  /*2980*/  LOP3.LUT R55, R17, 0xffff, RZ, 0xc0, !PT ;  /* 0x0000ffff11377812 */ /* 0x000fc400078ec0ff */
[----:B------:R-:W-:Y:S01]  /*2990*/  LOP3.LUT P0, RZ, R137, 0x40, RZ, 0xc0, !PT ;  /* 0x0000004089ff7812 */ /* 0x000fe2000780c0ff */
[----:B------:R-:W-:Y:S01]  /*29a0*/  IMAD.MOV R44, RZ, RZ, -R44 ;  /* 0x000000ffff2c7224 */ /* 0x000fe200078e0a2c */
[----:B------:R-:W-:Y:S01]  /*29b0*/  IADD3 R12, P6, PT, R126, R21, RZ ;  /* 0x000000157e0c7210 */ /* 0x000fe20007fde0ff */
[----:B------:R-:W-:Y:S01]  /*29c0*/  IMAD R55, R55, 0x2aab, RZ ;  /* 0x00002aab37377824 */ /* 0x000fe200078e02ff */
[----:B------:R-:W-:Y:S02]  /*29d0*/  P2R R83, PR, RZ, 0x1 ;  /* 0x00000001ff537803 */ /* 0x000fe40000000000 */
[----:B------:R-:W-:Y:S02]  /*29e0*/  PRMT R69, R44, 0x7710, RZ ;  /* 0x000077102c457816 */ /* 0x000fe400000000ff */
[----:B------:R-:W-:Y:S02]  /*29f0*/  SHF.R.U32.HI R150, RZ, 0x13, R55 ;  /* 0x00000013ff967819 */ /* 0x000fe40000011637 */
[----:B------:R-:W-:-:S02]  /*2a00*/  IADD3 R44, PT, PT, R38, R69, RZ ;  /* 0x00000045262c7210 */ /* 0x000fc40007ffe0ff */
[C---:B------:R-:W-:Y:S01]  /*2a10*/  PRMT R38, R150.reuse, 0x9910, RZ ;  /* 0x0000991096267816 */ /* 0x040fe200000000ff */
[--C-:B------:R-:W-:Y:S01]  /*2a20*/  IMAD R115, R150, 0x5a0, R59.reuse ;  /* 0x000005a096737824 */ /* 0x100fe200078e023b */
[----:B------:R-:W-:Y:S01]  /*2a30*/  PRMT R55, R44, 0x9910, RZ ;  /* 0x000099102c377816 */ /* 0x000fe200000000ff */
[--C-:B------:R-:W-:Y:S01]  /*2a40*/  IMAD R44, R118, 0x5a0, R59.reuse ;  /* 0x000005a0762c7824 */ /* 0x100fe200078e023b */
[----:B------:R-:W-:Y:S01]  /*2a50*/  LOP3.LUT P0, RZ, R137, 0x800000, RZ, 0xc0, !PT ;  /* 0x0080000089ff7812 */ /* 0x000fe2000780c0ff */
[----:B------:R-:W-:Y:S01]  /*2a60*/  IMAD R38, R38, 0x30, RZ ;  /* 0x0000003026267824 */ /* 0x000fe200078e02ff */
[----:B------:R-:W-:Y:S01]  /*2a70*/  ISETP.GT.U32.OR P5, PT, R54, 0x1c, P5 ;  /* 0x0000001c3600780c */ /* 0x000fe20002fa4470 */
[----:B------:R-:W-:Y:S01]  /*2a80*/  IMAD R55, R55, 0x3, RZ ;  /* 0x0000000337377824 */ /* 0x000fe200078e02ff */
[----:B------:R-:W-:Y:S01]  /*2a90*/  IADD3.X R11, PT, PT, RZ, RZ, RZ, P6, !PT ;  /* 0x000000ffff0b7210 */ /* 0x000fe200037fe4ff */
[----:B------:R-:W-:Y:S01]  /*2aa0*/  IMAD.MOV R38, RZ, RZ, -R38 ;  /* 0x000000ffff267224 */ /* 0x000fe200078e0a26 */
[----:B------:R-:W-:Y:S01]  /*2ab0*/  P2R R54, PR, RZ, 0x1 ;  /* 0x00000001ff367803 */ /* 0x000fe20000000000 */
[--C-:B------:R-:W-:Y:S01]  /*2ac0*/  IMAD R118, R122, 0x5a0, R59.reuse ;  /* 0x000005a07a767824 */ /* 0x100fe200078e023b */
[----:B------:R-:W-:Y:S01]  /*2ad0*/  IADD3 R14, P6, PT, R22, R125, RZ ;  /* 0x0000007d160e7210 */ /* 0x000fe20007fde0ff */
[----:B------:R-:W-:Y:S01]  /*2ae0*/  IMAD R122, R144, 0x5a0, R59 ;  /* 0x000005a0907a7824 */ /* 0x000fe200078e023b */
[----:B------:R-:W-:Y:S01]  /*2af0*/  LOP3.LUT P0, RZ, R137, 0x1000000, RZ, 0xc0, !PT ;  /* 0x0100000089ff7812 */ /* 0x000fe2000780c0ff */
[----:B------:R-:W-:Y:S01]  /*2b00*/  IMAD.IADD R125, R22, 0x1, R125 ;  /* 0x00000001167d7824 */ /* 0x000fe200078e027d */
[----:B------:R-:W-:Y:S01]  /*2b10*/  PRMT R38, R38, 0x7710, RZ ;  /* 0x0000771026267816 */ /* 0x000fe200000000ff */
[----:B------:R-:W-:Y:S01]  /*2b20*/  IMAD.X R13, RZ, RZ, RZ, P6 ;  /* 0x000000ffff0d7224 */ /* 0x000fe200030e06ff */
[----:B------:R-:W-:-:S02]  /*2b30*/  LOP3.LUT R55, R55, 0xffff, RZ, 0xc0, !PT ;  /* 0x0000ffff37377812 */ /* 0x000fc400078ec0ff */
[----:B------:R-:W-:Y:S02]  /*2b40*/  ISETP.GT.U32.OR P0, PT, R58, 0x1c, P0 ;  /* 0x0000001c3a00780c */ /* 0x000fe40000704470 */
[----:B------:R-:W-:Y:S02]  /*2b50*/  IADD3 R38, PT, PT, R17, R38, RZ ;  /* 0x0000002611267210 */ /* 0x000fe40007ffe0ff */
[----:B------:R-:W-:Y:S02]  /*2b60*/  IADD3 R17, P6, PT, R55, R124, RZ ;  /* 0x0000007c37117210 */ /* 0x000fe40007fde0ff */
[----:B------:R-:W-:Y:S02]  /*2b70*/  P2R R71, PR, RZ, 0x10 ;  /* 0x00000010ff477803 */ /* 0x000fe40000000000 */
[----:B------:R-:W-:Y:S01]  /*2b80*/  P2R R75, PR, RZ, 0x8 ;  /* 0x00000008ff4b7803 */ /* 0x000fe20000000000 */
[----:B------:R-:W-:Y:S01]  /*2b90*/  IMAD.X R20, RZ, RZ, RZ, P6 ;  /* 0x000000ffff147224 */ /* 0x000fe200030e06ff */
[----:B------:R-:W-:Y:S01]  /*2ba0*/  P2R R77, PR, RZ, 0x4 ;  /* 0x00000004ff4d7803 */ /* 0x000fe20000000000 */
[----:B------:R-:W-:Y:S01]  /*2bb0*/  IMAD.SHL.U32 R16, R17, 0x4, RZ ;  /* 0x0000000411107824 */ /* 0x000fe200078e00ff */
[----:B------:R-:W-:-:S02]  /*2bc0*/  P2R R73, PR, RZ, 0x2 ;  /* 0x00000002ff497803 */ /* 0x000fc40000000000 */
[----:B------:R-:W-:Y:S02]  /*2bd0*/  P2R R69, PR, RZ, 0x20 ;  /* 0x00000020ff457803 */ /* 0x000fe40000000000 */
[C---:B------:R-:W-:Y:S02]  /*2be0*/  LOP3.LUT P1, RZ, R137.reuse, 0x8000, RZ, 0xc0, !PT ;  /* 0x0000800089ff7812 */ /* 0x040fe4000782c0ff */
[C---:B------:R-:W-:Y:S02]  /*2bf0*/  LOP3.LUT P2, RZ, R137.reuse, 0x10000, RZ, 0xc0, !PT ;  /* 0x0001000089ff7812 */ /* 0x040fe4000784c0ff */
[C---:B------:R-:W-:Y:S02]  /*2c00*/  LOP3.LUT P3, RZ, R137.reuse, 0x20000, RZ, 0xc0, !PT ;  /* 0x0002000089ff7812 */ /* 0x040fe4000786c0ff */
[C---:B------:R-:W-:Y:S02]  /*2c10*/  LOP3.LUT P4, RZ, R137.reuse, 0x40000, RZ, 0xc0, !PT ;  /* 0x0004000089ff7812 */ /* 0x040fe4000788c0ff */
[----:B------:R-:W-:-:S02]  /*2c20*/  LOP3.LUT P5, RZ, R137, 0x100000, RZ, 0xc0, !PT ;  /* 0x0010000089ff7812 */ /* 0x000fc400078ac0ff */
[C---:B------:R-:W-:Y:S02]  /*2c30*/  LOP3.LUT P6, RZ, R137.reuse, 0x2000000, RZ, 0xc0, !PT ;  /* 0x0200000089ff7812 */ /* 0x040fe400078cc0ff */
[----:B------:R-:W-:Y:S02]  /*2c40*/  LOP3.LUT R137, R137, 0xffffffef, RZ, 0xc0, !PT ;  /* 0xffffffef89897812 */ /* 0x000fe400078ec0ff */
[----:B------:R-:W-:Y:S02]  /*2c50*/  ISETP.GT.U32.OR P1, PT, R70, 0x1c, P1 ;  /* 0x0000001c4600780c */ /* 0x000fe40000f24470 */
[----:B------:R-:W-:Y:S02]  /*2c60*/  @P0 LOP3.LUT R137, R137, 0x10, RZ, 0xfc, !PT ;  /* 0x0000001089890812 */ /* 0x000fe400078efcff */
[----:B------:R-:W-:Y:S02]  /*2c70*/  ISETP.NE.AND P0, PT, R54, RZ, PT ;  /* 0x000000ff3600720c */ /* 0x000fe40003f05270 */
[----:B------:R-:W-:-:S02]  /*2c80*/  LOP3.LUT R137, R137, 0xffffffdf, RZ, 0xc0, !PT ;  /* 0xffffffdf89897812 */ /* 0x000fc400078ec0ff */
[----:B------:R-:W-:Y:S02]  /*2c90*/  ISETP.GT.U32.OR P0, PT, R60, 0x1c, P0 ;  /* 0x0000001c3c00780c */ /* 0x000fe40000704470 */
[----:B------:R-:W-:Y:S02]  /*2ca0*/  ISETP.GT.U32.OR P2, PT, R72, 0x1c, P2 ;  /* 0x0000001c4800780c */ /* 0x000fe40001744470 */
[----:B------:R-:W-:Y:S02]  /*2cb0*/  ISETP.GT.U32.OR P3, PT, R74, 0x1c, P3 ;  /* 0x0000001c4a00780c */ /* 0x000fe40001f64470 */
[----:B------:R-:W-:Y:S02]  /*2cc0*/  ISETP.GT.U32.OR P4, PT, R76, 0x1c, P4 ;  /* 0x0000001c4c00780c */ /* 0x000fe40002784470 */
[----:B------:R-:W-:Y:S02]  /*2cd0*/  ISETP.GT.U32.OR P5, PT, R78, 0x1c, P5 ;  /* 0x0000001c4e00780c */ /* 0x000fe40002fa4470 */
[----:B------:R-:W-:-:S02]  /*2ce0*/  PRMT R46, R46, 0x9910, RZ ;  /* 0x000099102e2e7816 */ /* 0x000fc400000000ff */
[----:B------:R-:W-:Y:S02]  /*2cf0*/  P2R R60, PR, RZ, 0x20 ;  /* 0x00000020ff3c7803 */ /* 0x000fe40000000000 */
[----:B------:R-:W-:Y:S01]  /*2d00*/  @P0 LOP3.LUT R137, R137, 0x20, RZ, 0xfc, !PT ;  /* 0x0000002089890812 */ /* 0x000fe200078efcff */
[----:B------:R-:W-:Y:S01]  /*2d10*/  IMAD R46, R46, 0x3, RZ ;  /* 0x000000032e2e7824 */ /* 0x000fe200078e02ff */
[----:B------:R-:W-:Y:S01]  /*2d20*/  ISETP.NE.AND P0, PT, R83, RZ, PT ;  /* 0x000000ff5300720c */ /* 0x000fe20003f05270 */
[----:B------:R-:W-:Y:S01]  /*2d30*/  HFMA2 R83, -RZ, RZ, 0, 0 ;  /* 0x00000000ff537431 */ /* 0x000fe200000001ff */
[----:B------:R-:W-:Y:S02]  /*2d40*/  LOP3.LUT R137, R137, 0xffffffbf, RZ, 0xc0, !PT ;  /* 0xffffffbf89897812 */ /* 0x000fe400078ec0ff */
[----:B------:R-:W-:Y:S02]  /*2d50*/  ISETP.GT.U32.OR P0, PT, R62, 0x1c, P0 ;  /* 0x0000001c3e00780c */ /* 0x000fe40000704470 */
[----:B------:R-:W-:-:S02]  /*2d60*/  LOP3.LUT R46, R46, 0xffff, RZ, 0xc0, !PT ;  /* 0x0000ffff2e2e7812 */ /* 0x000fc400078ec0ff */
[----:B------:R-:W-:Y:S02]  /*2d70*/  PRMT R58, R67, 0x9910, RZ ;  /* 0x00009910433a7816 */ /* 0x000fe400000000ff */
[----:B------:R-:W-:Y:S02]  /*2d80*/  IADD3 R59, PT, PT, R46, R81, RZ ;  /* 0x000000512e3b7210 */ /* 0x000fe40007ffe0ff */
[----:B------:R-:W-:Y:S02]  /*2d90*/  PRMT R46, R61, 0x9910, RZ ;  /* 0x000099103d2e7816 */ /* 0x000fe400000000ff */
[----:B------:R-:W-:Y:S01]  /*2da0*/  ISETP.GT.U32.OR P6, PT, R56, 0x1c, P6 ;  /* 0x0000001c3800780c */ /* 0x000fe200037c4470 */
[----:B------:R-:W-:Y:S01]  /*2db0*/  IMAD.WIDE.U32 R140, R59, 0x4, R140 ;  /* 0x000000043b8c7825 */ /* 0x000fe200078e008c */
[----:B------:R-:W-:Y:S02]  /*2dc0*/  PRMT R56, R65, 0x9910, RZ ;  /* 0x0000991041387816 */ /* 0x000fe400000000ff */
[----:B------:R-:W-:Y:S01]  /*2dd0*/  @P0 LOP3.LUT R137, R137, 0x40, RZ, 0xfc, !PT ;  /* 0x0000004089890812 */ /* 0x000fe200078efcff */
[----:B------:R-:W-:Y:S01]  /*2de0*/  IMAD R46, R46, 0x3, RZ ;  /* 0x000000032e2e7824 */ /* 0x000fe200078e02ff */
[----:B------:R-:W-:Y:S01]  /*2df0*/  ISETP.NE.AND P0, PT, R85, RZ, PT ;  /* 0x000000ff5500720c */ /* 0x000fe20003f05270 */
[----:B------:R-:W-:Y:S01]  /*2e00*/  IMAD R56, R56, 0x3, RZ ;  /* 0x0000000338387824 */ /* 0x000fe200078e02ff */
[----:B------:R-:W-:-:S02]  /*2e10*/  LOP3.LUT R137, R137, 0xfffffbff, RZ, 0xc0, !PT ;  /* 0xfffffbff89897812 */ /* 0x000fc400078ec0ff */
[----:B------:R-:W-:Y:S02]  /*2e20*/  ISETP.GT.U32.OR P0, PT, R64, 0x1c, P0 ;  /* 0x0000001c4000780c */ /* 0x000fe40000704470 */
[----:B------:R-:W-:Y:S02]  /*2e30*/  ISETP.GT.U32.OR P6, PT, R47, 0x1c, P6 ;  /* 0x0000001c2f00780c */ /* 0x000fe400037c4470 */
[----:B------:R-:W-:Y:S01]  /*2e40*/  LOP3.LUT R61, R46, 0xffff, RZ, 0xc0, !PT ;  /* 0x0000ffff2e3d7812 */ /* 0x000fe200078ec0ff */
[----:B------:R-:W-:Y:S01]  /*2e50*/  IMAD R46, R58, 0x3, RZ ;  /* 0x000000033a2e7824 */ /* 0x000fe200078e02ff */
[----:B------:R-:W-:Y:S02]  /*2e60*/  PRMT R54, R63, 0x9910, RZ ;  /* 0x000099103f367816 */ /* 0x000fe400000000ff */
[----:B------:R-:W-:Y:S02]  /*2e70*/  LEA R130, R113, R130, 0x2 ;  /* 0x0000008271827211 */ /* 0x000fe400078e10ff */
[----:B------:R-:W-:Y:S01]  /*2e80*/  PRMT R57, R57, 0x9910, RZ ;  /* 0x0000991039397816 */ /* 0x000fe200000000ff */
[----:B------:R-:W-:Y:S01]  /*2e90*/  IMAD R54, R54, 0x3, RZ ;  /* 0x0000000336367824 */ /* 0x000fe200078e02ff */
[----:B------:R-:W-:-:S02]  /*2ea0*/  LOP3.LUT R46, R46, 0xffff, RZ, 0xc0, !PT ;  /* 0x0000ffff2e2e7812 */ /* 0x000fc400078ec0ff */
[----:B------:R-:W-:Y:S02]  /*2eb0*/  @P0 LOP3.LUT R137, R137, 0x400, RZ, 0xfc, !PT ;  /* 0x0000040089890812 */ /* 0x000fe400078efcff */
[----:B------:R-:W-:Y:S01]  /*2ec0*/  ISETP.NE.AND P0, PT, R87, RZ, PT ;  /* 0x000000ff5700720c */ /* 0x000fe20003f05270 */
[----:B------:R-:W-:Y:S01]  /*2ed0*/  IMAD.MOV.U32 R87, RZ, RZ, RZ ;  /* 0x000000ffff577224 */ /* 0x000fe200078e00ff */
[----:B------:R-:W-:Y:S02]  /*2ee0*/  LOP3.LUT R137, R137, 0xfffff7ff, RZ, 0xc0, !PT ;  /* 0xfffff7ff89897812 */ /* 0x000fe400078ec0ff */
[----:B------:R-:W-:Y:S02]  /*2ef0*/  ISETP.GT.U32.OR P0, PT, R66, 0x1c, P0 ;  /* 0x0000001c4200780c */ /* 0x000fe40000704470 */
[----:B------:R-:W-:Y:S02]  /*2f00*/  IADD3 R119, PT, PT, R46, R119, RZ ;  /* 0x000000772e777210 */ /* 0x000fe40007ffe0ff */
[----:B------:R-:W-:-:S02]  /*2f10*/  PRMT R50, R50, 0x9910, RZ ;  /* 0x0000991032327816 */ /* 0x000fc400000000ff */
[----:B------:R-:W-:Y:S02]  /*2f20*/  PRMT R46, R48, 0x9910, RZ ;  /* 0x00009910302e7816 */ /* 0x000fe400000000ff */
[----:B------:R-:W-:Y:S02]  /*2f30*/  PRMT R48, R38, 0x9910, RZ ;  /* 0x0000991026307816 */ /* 0x000fe400000000ff */
[----:B------:R-:W-:Y:S01]  /*2f40*/  LOP3.LUT R54, R54, 0xffff, RZ, 0xc0, !PT ;  /* 0x0000ffff36367812 */ /* 0x000fe200078ec0ff */
[----:B------:R-:W-:Y:S01]  /*2f50*/  IMAD R46, R46, 0x3, RZ ;  /* 0x000000032e2e7824 */ /* 0x000fe200078e02ff */
[----:B------:R-:W-:Y:S02]  /*2f60*/  IADD3 R126, PT, PT, R126, R21, RZ ;  /* 0x000000157e7e7210 */ /* 0x000fe40007ffe0ff */
[----:B------:R-:W-:Y:S02]  /*2f70*/  @P0 LOP3.LUT R137, R137, 0x800, RZ, 0xfc, !PT ;  /* 0x0000080089890812 */ /* 0x000fe400078efcff */
[----:B------:R-:W-:-:S02]  /*2f80*/  ISETP.NE.AND P0, PT, R89, RZ, PT ;  /* 0x000000ff5900720c */ /* 0x000fc40003f05270 */
[----:B------:R-:W-:Y:S02]  /*2f90*/  LOP3.LUT R137, R137, 0xffffefff, RZ, 0xc0, !PT ;  /* 0xffffefff89897812 */ /* 0x000fe400078ec0ff */
[----:B------:R-:W-:Y:S02]  /*2fa0*/  ISETP.GT.U32.OR P0, PT, R68, 0x1c, P0 ;  /* 0x0000001c4400780c */ /* 0x000fe40000704470 */
[----:B------:R-:W-:Y:S02]  /*2fb0*/  LOP3.LUT R46, R46, 0xffff, RZ, 0xc0, !PT ;  /* 0x0000ffff2e2e7812 */ /* 0x000fe400078ec0ff */
[----:B------:R-:W-:Y:S02]  /*2fc0*/  LEA R133, R113, R18, 0x2 ;  /* 0x0000001271857211 */ /* 0x000fe400078e10ff */
[----:B------:R-:W-:Y:S01]  /*2fd0*/  SHF.L.U64.HI R9, R10, 0x2, R9 ;  /* 0x000000020a097819 */ /* 0x000fe20000010209 */
[----:B------:R-:W-:Y:S01]  /*2fe0*/  IMAD.IADD R123, R46, 0x1, R123 ;  /* 0x000000012e7b7824 */ /* 0x000fe200078e027b */
[----:B------:R-:W-:Y:S01]  /*2ff0*/  SHF.L.U64.HI R11, R12, 0x2, R11 ;  /* 0x000000020c0b7819 */ /* 0x000fe2000001020b */
[----:B------:R-:W-:Y:S01]  /*3000*/  IMAD.SHL.U32 R10, R10, 0x4, RZ ;  /* 0x000000040a0a7824 */ /* 0x000fe200078e00ff */
[----:B------:R-:W-:-:S02]  /*3010*/  SHF.L.U64.HI R13, R14, 0x2, R13 ;  /* 0x000000020e0d7819 */ /* 0x000fc4000001020d */
[----:B------:R-:W-:Y:S02]  /*3020*/  IADD3 R117, PT, PT, R54, R117, RZ ;  /* 0x0000007536757210 */ /* 0x000fe40007ffe0ff */
[----:B------:R-:W-:Y:S02]  /*3030*/  @P0 LOP3.LUT R137, R137, 0x1000, RZ, 0xfc, !PT ;  /* 0x0000100089890812 */ /* 0x000fe400078efcff */
[----:B------:R-:W-:Y:S02]  /*3040*/  ISETP.NE.AND P0, PT, R79, RZ, PT ;  /* 0x000000ff4f00720c */ /* 0x000fe40003f05270 */
[----:B------:R-:W-:Y:S02]  /*3050*/  LOP3.LUT R137, R137, 0xffff7fff, RZ, 0xc0, !PT ;  /* 0xffff7fff89897812 */ /* 0x000fe400078ec0ff */
[----:B------:R-:W-:Y:S01]  /*3060*/  ISETP.GT.U32.OR P0, PT, R116, 0x1c, P0 ;  /* 0x0000001c7400780c */ /* 0x000fe20000704470 */
[----:B------:R-:W-:Y:S01]  /*3070*/  IMAD.IADD R116, R61, 0x1, R44 ;  /* 0x000000013d747824 */ /* 0x000fe200078e022c */
[----:B------:R-:W-:-:S02]  /*3080*/  @P1 LOP3.LUT R137, R137, 0x8000, RZ, 0xfc, !PT ;  /* 0x0000800089891812 */ /* 0x000fc400078efcff */
[----:B------:R-:W-:Y:S02]  /*3090*/  P2R R68, PR, RZ, 0x1 ;  /* 0x00000001ff447803 */ /* 0x000fe40000000000 */
[----:B------:R-:W-:Y:S02]  /*30a0*/  LOP3.LUT R137, R137, 0xfffeffff, RZ, 0xc0, !PT ;  /* 0xfffeffff89897812 */ /* 0x000fe400078ec0ff */
[----:B------:R-:W-:Y:S02]  /*30b0*/  ISETP.NE.AND P1, PT, R73, RZ, PT ;  /* 0x000000ff4900720c */ /* 0x000fe40003f25270 */
[----:B------:R-:W-:Y:S02]  /*30c0*/  @P2 LOP3.LUT R137, R137, 0x10000, RZ, 0xfc, !PT ;  /* 0x0001000089892812 */ /* 0x000fe400078efcff */
[----:B------:R-:W-:Y:S02]  /*30d0*/  ISETP.NE.AND P2, PT, R77, RZ, PT ;  /* 0x000000ff4d00720c */ /* 0x000fe40003f45270 */
[----:B------:R-:W-:-:S02]  /*30e0*/  LOP3.LUT R137, R137, 0xfffdffff, RZ, 0xc0, !PT ;  /* 0xfffdffff89897812 */ /* 0x000fc400078ec0ff */
[----:B------:R-:W-:Y:S02]  /*30f0*/  ISETP.GT.U32.OR P2, PT, R88, 0x1c, P2 ;  /* 0x0000001c5800780c */ /* 0x000fe40001744470 */
[----:B------:R-:W-:Y:S02]  /*3100*/  @P3 LOP3.LUT R137, R137, 0x20000, RZ, 0xfc, !PT ;  /* 0x0002000089893812 */ /* 0x000fe400078efcff */
[----:B------:R-:W-:Y:S02]  /*3110*/  ISETP.NE.AND P3, PT, R75, RZ, PT ;  /* 0x000000ff4b00720c */ /* 0x000fe40003f65270 */
[----:B------:R-:W-:Y:S02]  /*3120*/  LOP3.LUT R137, R137, 0xfffbffff, RZ, 0xc0, !PT ;  /* 0xfffbffff89897812 */ /* 0x000fe400078ec0ff */
[----:B------:R-:W-:Y:S02]  /*3130*/  ISETP.GT.U32.OR P3, PT, R84, 0x1c, P3 ;  /* 0x0000001c5400780c */ /* 0x000fe40001f64470 */
[----:B------:R-:W-:-:S02]  /*3140*/  @P4 LOP3.LUT R137, R137, 0x40000, RZ, 0xfc, !PT ;  /* 0x0004000089894812 */ /* 0x000fc400078efcff */
[----:B------:R-:W-:Y:S02]  /*3150*/  ISETP.NE.AND P4, PT, R71, RZ, PT ;  /* 0x000000ff4700720c */ /* 0x000fe40003f85270 */
[C---:B------:R-:W-:Y:S02]  /*3160*/  LOP3.LUT P5, RZ, R137.reuse, 0x400000, RZ, 0xc0, !PT ;  /* 0x0040000089ff7812 */ /* 0x040fe400078ac0ff */
[----:B------:R-:W-:Y:S02]  /*3170*/  LOP3.LUT R137, R137, 0xefffffff, RZ, 0xc0, !PT ;  /* 0xefffffff89897812 */ /* 0x000fe400078ec0ff */
[----:B------:R-:W-:Y:S02]  /*3180*/  ISETP.GT.U32.OR P5, PT, R80, 0x1c, P5 ;  /* 0x0000001c5000780c */ /* 0x000fe40002fa4470 */
[----:B------:R-:W-:Y:S02]  /*3190*/  ISETP.GT.U32.OR P4, PT, R82, 0x1c, P4 ;  /* 0x0000001c5200780c */ /* 0x000fe40002784470 */
[----:B------:R-:W-:-:S02]  /*31a0*/  ISETP.GT.U32.OR P1, PT, R90, 0x1c, P1 ;  /* 0x0000001c5a00780c */ /* 0x000fc40000f24470 */
[----:B------:R-:W-:Y:S02]  /*31b0*/  P2R R62, PR, RZ, 0x10 ;  /* 0x00000010ff3e7803 */ /* 0x000fe40000000000 */
[----:B------:R-:W-:Y:S02]  /*31c0*/  P2R R64, PR, RZ, 0x8 ;  /* 0x00000008ff407803 */ /* 0x000fe40000000000 */
[----:B------:R-:W-:Y:S02]  /*31d0*/  P2R R63, PR, RZ, 0x4 ;  /* 0x00000004ff3f7803 */ /* 0x000fe40000000000 */
[----:B------:R-:W-:Y:S02]  /*31e0*/  P2R R70, PR, RZ, 0x2 ;  /* 0x00000002ff467803 */ /* 0x000fe40000000000 */
[----:B------:R-:W-:Y:S02]  /*31f0*/  @P5 LOP3.LUT R137, R137, 0x10000000, RZ, 0xfc, !PT ;  /* 0x1000000089895812 */ /* 0x000fe400078efcff */
[----:B------:R-:W-:Y:S01]  /*3200*/  PRMT R44, R32, 0x9910, RZ ;  /* 0x00009910202c7816 */ /* 0x000fe200000000ff */
[----:B------:R-:W-:Y:S01]  /*3210*/  IMAD.MOV.U32 R32, RZ, RZ, R57 ;  /* 0x000000ffff207224 */ /* 0x000fe200078e0039 */
[----:B------:R-:W-:-:S02]  /*3220*/  LOP3.LUT P0, RZ, R137, 0x800, RZ, 0xc0, !PT ;  /* 0x0000080089ff7812 */ /* 0x000fc4000780c0ff */
[C---:B------:R-:W-:Y:S01]  /*3230*/  LOP3.LUT P1, RZ, R137.reuse, 0x1000, RZ, 0xc0, !PT ;  /* 0x0000100089ff7812 */ /* 0x040fe2000782c0ff */
[----:B------:R-:W-:Y:S01]  /*3240*/  IMAD R32, R32, 0x3, RZ ;  /* 0x0000000320207824 */ /* 0x000fe200078e02ff */
[----:B------:R-:W-:Y:S02]  /*3250*/  P2R R67, PR, RZ, 0x1 ;  /* 0x00000001ff437803 */ /* 0x000fe40000000000 */
[C---:B------:R-:W-:Y:S02]  /*3260*/  LOP3.LUT P0, RZ, R137.reuse, 0x400, RZ, 0xc0, !PT ;  /* 0x0000040089ff7812 */ /* 0x040fe4000780c0ff */
[C---:B------:R-:W-:Y:S02]  /*3270*/  LOP3.LUT P2, RZ, R137.reuse, 0x8000, RZ, 0xc0, !PT ;  /* 0x0000800089ff7812 */ /* 0x040fe4000784c0ff */
[----:B------:R-:W-:Y:S02]  /*3280*/  P2R R66, PR, RZ, 0x1 ;  /* 0x00000001ff427803 */ /* 0x000fe40000000000 */
[----:B------:R-:W-:-:S02]  /*3290*/  LOP3.LUT P0, RZ, R137, 0x40, RZ, 0xc0, !PT ;  /* 0x0000004089ff7812 */ /* 0x000fc4000780c0ff */
[C---:B------:R-:W-:Y:S02]  /*32a0*/  LOP3.LUT P3, RZ, R137.reuse, 0x10000, RZ, 0xc0, !PT ;  /* 0x0001000089ff7812 */ /* 0x040fe4000786c0ff */
[----:B------:R-:W-:Y:S02]  /*32b0*/  P2R R65, PR, RZ, 0x1 ;  /* 0x00000001ff417803 */ /* 0x000fe40000000000 */
[C---:B------:R-:W-:Y:S02]  /*32c0*/  LOP3.LUT P0, RZ, R137.reuse, 0x20, RZ, 0xc0, !PT ;  /* 0x0000002089ff7812 */ /* 0x040fe4000780c0ff */
[C---:B------:R-:W-:Y:S02]  /*32d0*/  LOP3.LUT P4, RZ, R137.reuse, 0x20000, RZ, 0xc0, !PT ;  /* 0x0002000089ff7812 */ /* 0x040fe4000788c0ff */
[----:B------:R-:W-:Y:S02]  /*32e0*/  P2R R58, PR, RZ, 0x1 ;  /* 0x00000001ff3a7803 */ /* 0x000fe40000000000 */
[----:B------:R-:W-:-:S02]  /*32f0*/  LOP3.LUT P0, RZ, R137, 0x10, RZ, 0xc0, !PT ;  /* 0x0000001089ff7812 */ /* 0x000fc4000780c0ff */
[C---:B------:R-:W-:Y:S02]  /*3300*/  LOP3.LUT P5, RZ, R137.reuse, 0x40000, RZ, 0xc0, !PT ;  /* 0x0004000089ff7812 */ /* 0x040fe400078ac0ff */
[----:B------:R-:W-:Y:S02]  /*3310*/  LOP3.LUT R137, R137, 0xfffffdff, RZ, 0xc0, !PT ;  /* 0xfffffdff89897812 */ /* 0x000fe400078ec0ff */
[----:B------:R-:W-:Y:S02]  /*3320*/  ISETP.GT.U32.OR P0, PT, R49, 0x1c, P0 ;  /* 0x0000001c3100780c */ /* 0x000fe40000704470 */
[----:B------:R-:W-:Y:S02]  /*3330*/  @P6 LOP3.LUT R137, R137, 0x200, RZ, 0xfc, !PT ;  /* 0x0000020089896812 */ /* 0x000fe400078efcff */
[----:B------:R-:W-:Y:S02]  /*3340*/  ISETP.GT.U32.OR P1, PT, R145, 0x1c, P1 ;  /* 0x0000001c9100780c */ /* 0x000fe40000f24470 */
[----:B------:R-:W-:-:S02]  /*3350*/  LOP3.LUT P6, RZ, R137, 0x10000000, RZ, 0xc0, !PT ;  /* 0x1000000089ff7812 */ /* 0x000fc400078cc0ff */
[----:B------:R-:W-:Y:S02]  /*3360*/  LOP3.LUT R137, R137, 0xfffffeff, RZ, 0xc0, !PT ;  /* 0xfffffeff89897812 */ /* 0x000fe400078ec0ff */
[----:B------:R-:W-:Y:S02]  /*3370*/  ISETP.GT.U32.OR P2, PT, R143, 0x1c, P2 ;  /* 0x0000001c8f00780c */ /* 0x000fe40001744470 */
        /* <DEDUP_REMOVED lines=8> */
[----:B------:R-:W-:Y:S01]  /*3400*/  MOV R38, R44 ;  /* 0x0000002c00267202 */ /* 0x000fe20000000f00 */
[----:B------:R-:W-:Y:S01]  /*3410*/  IMAD.MOV.U32 R44, RZ, RZ, R50 ;  /* 0x000000ffff2c7224 */ /* 0x000fe200078e0032 */
[----:B------:R-:W-:Y:S01]  /*3420*/  LOP3.LUT R57, R32, 0xffff, RZ, 0xc0, !PT ;  /* 0x0000ffff20397812 */ /* 0x000fe200078ec0ff */
[----:B------:R-:W-:Y:S01]  /*3430*/  IMAD R32, R48, 0x3, RZ ;  /* 0x0000000330207824 */ /* 0x000fe200078e02ff */
[----:B------:R-:W-:Y:S01]  /*3440*/  LOP3.LUT R61, R56, 0xffff, RZ, 0xc0, !PT ;  /* 0x0000ffff383d7812 */ /* 0x000fe200078ec0ff */
[----:B------:R-:W-:Y:S01]  /*3450*/  IMAD R38, R38, 0x3, RZ ;  /* 0x0000000326267824 */ /* 0x000fe200078e02ff */
[----:B------:R-:W-:Y:S01]  /*3460*/  @P0 LOP3.LUT R137, R137, 0x80, RZ, 0xfc, !PT ;  /* 0x0000008089890812 */ /* 0x000fe200078efcff */
[----:B------:R-:W-:Y:S01]  /*3470*/  IMAD R44, R44, 0x3, RZ ;  /* 0x000000032c2c7824 */ /* 0x000fe200078e02ff */
[----:B------:R-:W-:Y:S01]  /*3480*/  ISETP.NE.AND P0, PT, R65, RZ, PT ;  /* 0x000000ff4100720c */ /* 0x000fe20003f05270 */
[----:B------:R-:W-:Y:S01]  /*3490*/  IMAD.IADD R118, R61, 0x1, R118 ;  /* 0x000000013d767824 */ /* 0x000fe200078e0276 */
[----:B------:R-:W-:-:S02]  /*34a0*/  LOP3.LUT R137, R137, 0xffffffbf, RZ, 0xc0, !PT ;  /* 0xffffffbf89897812 */ /* 0x000fc400078ec0ff */
[----:B------:R-:W-:Y:S02]  /*34b0*/  ISETP.GT.U32.OR P0, PT, R53, 0x1c, P0 ;  /* 0x0000001c3500780c */ /* 0x000fe40000704470 */
[----:B------:R-:W-:Y:S02]  /*34c0*/  IADD3 R120, PT, PT, R57, R120, RZ ;  /* 0x0000007839787210 */ /* 0x000fe40007ffe0ff */
[----:B------:R-:W-:Y:S02]  /*34d0*/  LOP3.LUT R38, R38, 0xffff, RZ, 0xc0, !PT ;  /* 0x0000ffff26267812 */ /* 0x000fe400078ec0ff */
[----:B------:R-:W-:Y:S02]  /*34e0*/  LOP3.LUT R57, R44, 0xffff, RZ, 0xc0, !PT ;  /* 0x0000ffff2c397812 */ /* 0x000fe400078ec0ff */
[----:B------:R-:W-:Y:S01]  /*34f0*/  LOP3.LUT R32, R32, 0xffff, RZ, 0xc0, !PT ;  /* 0x0000ffff20207812 */ /* 0x000fe200078ec0ff */
[----:B------:R-:W-:Y:S01]  /*3500*/  IMAD.IADD R121, R38, 0x1, R121 ;  /* 0x0000000126797824 */ /* 0x000fe200078e0279 */
[----:B------:R-:W-:-:S02]  /*3510*/  SHF.L.U64.HI R23, R7, 0x2, R24 ;  /* 0x0000000207177819 */ /* 0x000fc40000010218 */
[----:B------:R-:W-:Y:S02]  /*3520*/  IADD3 R122, PT, PT, R57, R122, RZ ;  /* 0x0000007a397a7210 */ /* 0x000fe40007ffe0ff */
[----:B------:R-:W-:Y:S02]  /*3530*/  @P0 LOP3.LUT R137, R137, 0x40, RZ, 0xfc, !PT ;  /* 0x0000004089890812 */ /* 0x000fe400078efcff */
[----:B------:R-:W-:Y:S02]  /*3540*/  ISETP.NE.AND P0, PT, R66, RZ, PT ;  /* 0x000000ff4200720c */ /* 0x000fe40003f05270 */
[----:B------:R-:W-:Y:S02]  /*3550*/  LOP3.LUT R137, R137, 0xffffffdf, RZ, 0xc0, !PT ;  /* 0xffffffdf89897812 */ /* 0x000fe400078ec0ff */
[----:B------:R-:W-:Y:S02]  /*3560*/  ISETP.GT.U32.OR P0, PT, R135, 0x1c, P0 ;  /* 0x0000001c8700780c */ /* 0x000fe40000704470 */
[----:B------:R-:W-:Y:S01]  /*3570*/  LEA R135, R36, R129, 0x2 ;  /* 0x0000008124877211 */ /* 0x000fe200078e10ff */
[----:B------:R-:W-:Y:S01]  /*3580*/  IMAD R129, R112, 0x4, R129 ;  /* 0x0000000470817824 */ /* 0x000fe200078e0281 */
[----:B------:R-:W-:-:S02]  /*3590*/  IADD3 R115, PT, PT, R32, R115, RZ ;  /* 0x0000007320737210 */ /* 0x000fc40007ffe0ff */
[----:B------:R-:W-:Y:S02]  /*35a0*/  IADD3 R124, PT, PT, R55, R124, RZ ;  /* 0x0000007c377c7210 */ /* 0x000fe40007ffe0ff */
[----:B------:R-:W-:Y:S02]  /*35b0*/  MOV R79, RZ ;  /* 0x000000ff004f7202 */ /* 0x000fe40000000f00 */
[----:B------:R-:W-:Y:S02]  /*35c0*/  SHF.L.U32 R12, R12, 0x2, RZ ;  /* 0x000000020c0c7819 */ /* 0x000fe400000006ff */
[----:B------:R-:W-:Y:S02]  /*35d0*/  SHF.L.U32 R14, R14, 0x2, RZ ;  /* 0x000000020e0e7819 */ /* 0x000fe400000006ff */
[----:B------:R-:W-:Y:S02]  /*35e0*/  @P0 LOP3.LUT R137, R137, 0x20, RZ, 0xfc, !PT ;  /* 0x0000002089890812 */ /* 0x000fe400078efcff */
[----:B------:R-:W-:-:S02]  /*35f0*/  ISETP.NE.AND P0, PT, R67, RZ, PT ;  /* 0x000000ff4300720c */ /* 0x000fc40003f05270 */
[----:B------:R-:W-:Y:S02]  /*3600*/  LOP3.LUT R137, R137, 0xf7ffffff, RZ, 0xc0, !PT ;  /* 0xf7ffffff89897812 */ /* 0x000fe400078ec0ff */
[----:B------:R-:W-:Y:S02]  /*3610*/  ISETP.GT.U32.OR P0, PT, R43, 0x1c, P0 ;  /* 0x0000001c2b00780c */ /* 0x000fe40000704470 */
[----:B------:R-:W-:Y:S02]  /*3620*/  SHF.L.U64.HI R18, R2, 0x2, R39 ;  /* 0x0000000202127819 */ /* 0x000fe40000010227 */
[----:B------:R-:W-:Y:S02]  /*3630*/  SHF.L.U64.HI R21, R5, 0x2, R34 ;  /* 0x0000000205157819 */ /* 0x000fe40000010222 */
[----:B------:R-:W-:Y:S02]  /*3640*/  SHF.L.U64.HI R22, R6, 0x2, R35 ;  /* 0x0000000206167819 */ /* 0x000fe40000010223 */
[----:B------:R-:W-:-:S05]  /*3650*/  SHF.L.U64.HI R24, R8, 0x2, R29 ;  /* 0x0000000208187819 */ /* 0x000fca000001021d */
[----:B------:R-:W-:Y:S02]  /*3660*/  @P0 LOP3.LUT R137, R137, 0x8000000, RZ, 0xfc, !PT ;  /* 0x0800000089890812 */ /* 0x000fe400078efcff */
[----:B------:R-:W-:Y:S02]  /*3670*/  ISETP.NE.AND P0, PT, R68, RZ, PT ;  /* 0x000000ff4400720c */ /* 0x000fe40003f05270 */
[----:B------:R-:W-:-:S04]  /*3680*/  LOP3.LUT R137, R137, 0xfbffffff, RZ, 0xc0, !PT ;  /* 0xfbffffff89897812 */ /* 0x000fc800078ec0ff */
        /* <DEDUP_REMOVED lines=14> */
[----:B------:R-:W-:Y:S02]  /*3770*/  LOP3.LUT R137, R137, 0xffdfffff, RZ, 0xc0, !PT ;  /* 0xffdfffff89897812 */ /* 0x000fe400078ec0ff */
[----:B------:R-:W-:-:S13]  /*3780*/  ISETP.GT.U32.OR P5, PT, R149, 0x1c, P5 ;  /* 0x0000001c9500780c */ /* 0x000fda0002fa4470 */
[----:B------:R-:W-:Y:S02]  /*3790*/  @P5 LOP3.LUT R137, R137, 0x200000, RZ, 0xfc, !PT ;  /* 0x0020000089895812 */ /* 0x000fe400078efcff */
[----:B------:R-:W-:Y:S01]  /*37a0*/  ISETP.NE.AND P5, PT, R69, RZ, PT ;  /* 0x000000ff4500720c */ /* 0x000fe20003fa5270 */
[----:B------:R-:W-:Y:S01]  /*37b0*/  IMAD.MOV.U32 R69, RZ, RZ, RZ ;  /* 0x000000ffff457224 */ /* 0x000fe200078e00ff */
[----:B------:R-:W-:-:S04]  /*37c0*/  LOP3.LUT R137, R137, 0xffffffef, RZ, 0xc0, !PT ;  /* 0xffffffef89897812 */ /* 0x000fc800078ec0ff */
[----:B------:R-:W-:Y:S02]  /*37d0*/  @P6 LOP3.LUT R137, R137, 0x10, RZ, 0xfc, !PT ;  /* 0x0000001089896812 */ /* 0x000fe400078efcff */
[----:B------:R-:W-:Y:S02]  /*37e0*/  ISETP.GT.U32.OR P6, PT, R45, 0x1c, P5 ;  /* 0x0000001c2d00780c */ /* 0x000fe40002fc4470 */
[----:B------:R-:W-:Y:S02]  /*37f0*/  LOP3.LUT R137, R137, 0xffffefff, RZ, 0xc0, !PT ;  /* 0xffffefff89897812 */ /* 0x000fe400078ec0ff */
[----:B------:R-:W-:-:S09]  /*3800*/  ISETP.NE.AND P5, PT, R86, RZ, PT ;  /* 0x000000ff5600720c */ /* 0x000fd20003fa5270 */
        /* <DEDUP_REMOVED lines=11> */
[----:B------:R-:W-:Y:S02]  /*38c0*/  ISETP.NE.AND P2, PT, R138, RZ, PT ;  /* 0x000000ff8a00720c */ /* 0x000fe40003f45270 */
[----:B------:R-:W-:Y:S02]  /*38d0*/  SHF.L.U64.HI R19, R3, 0x2, R26 ;  /* 0x0000000203137819 */ /* 0x000fe4000001021a */
[----:B---3--:R-:W-:-:S02]  /*38e0*/  MOV R138, UR10 ;  /* 0x0000000a008a7c02 */ /* 0x008fc40008000f00 */
[----:B------:R-:W-:-:S03]  /*38f0*/  SHF.L.U64.HI R26, R25, 0x2, R28 ;  /* 0x00000002191a7819 */ /* 0x000fc6000001021c */
[----:B------:R-:W-:Y:S02]  /*3900*/  @P6 LOP3.LUT R137, R137, 0x80000, RZ, 0xfc, !PT ;  /* 0x0008000089896812 */ /* 0x000fe400078efcff */
[----:B------:R-:W-:Y:S02]  /*3910*/  ISETP.GT.U32.OR P6, PT, R15, 0x1c, P1 ;  /* 0x0000001c0f00780c */ /* 0x000fe40000fc4470 */
[----:B------:R-:W-:Y:S02]  /*3920*/  LOP3.LUT R137, R137, 0xfffffbff, RZ, 0xc0, !PT ;  /* 0xfffffbff89897812 */ /* 0x000fe400078ec0ff */
[----:B------:R-:W-:-:S09]  /*3930*/  ISETP.NE.AND P1, PT, R42, RZ, PT ;  /* 0x000000ff2a00720c */ /* 0x000fd20003f25270 */
[----:B------:R-:W-:Y:S02]  /*3940*/  @P6 LOP3.LUT R137, R137, 0x400, RZ, 0xfc, !PT ;  /* 0x0000040089896812 */ /* 0x000fe400078efcff */
[----:B------:R-:W-:Y:S02]  /*3950*/  ISETP.GT.U32.OR P6, PT, R15, 0x1c, P0 ;  /* 0x0000001c0f00780c */ /* 0x000fe400007c4470 */
[----:B------:R-:W-:Y:S02]  /*3960*/  LOP3.LUT R137, R137, 0xfffbffff, RZ, 0xc0, !PT ;  /* 0xfffbffff89897812 */ /* 0x000fe400078ec0ff */
[----:B------:R-:W-:Y:S02]  /*3970*/  SHF.L.U64.HI R15, R17, 0x2, R20 ;  /* 0x00000002110f7819 */ /* 0x000fe40000010214 */
[----:B------:R-:W-:Y:S02]  /*3980*/  ISETP.NE.AND P0, PT, R40, RZ, PT ;  /* 0x000000ff2800720c */ /* 0x000fe40003f05270 */
[----:B------:R-:W-:-:S02]  /*3990*/  SHF.L.U64.HI R17, R0, 0x2, R37 ;  /* 0x0000000200117819 */ /* 0x000fc40000010225 */
[----:B------:R-:W-:-:S03]  /*39a0*/  SHF.L.U64.HI R20, R4, 0x2, R41 ;  /* 0x0000000204147819 */ /* 0x000fc60000010229 */
[----:B------:R-:W-:Y:S02]  /*39b0*/  @P6 LOP3.LUT R137, R137, 0x40000, RZ, 0xfc, !PT ;  /* 0x0004000089896812 */ /* 0x000fe400078efcff */
[----:B------:R-:W-:Y:S02]  /*39c0*/  ISETP.GT.U32.AND P6, PT, R132, 0xb, PT ;  /* 0x0000000b8400780c */ /* 0x000fe40003fc4070 */
[----:B------:R-:W-:-:S11]  /*39d0*/  LOP3.LUT R137, R137, 0xfffdffff, RZ, 0xc0, !PT ;  /* 0xfffdffff89897812 */ /* 0x000fd600078ec0ff */
[----:B------:R-:W-:Y:S02]  /*39e0*/  @P6 LOP3.LUT R137, R137, 0x20000, RZ, 0xfc, !PT ;  /* 0x0002000089896812 */ /* 0x000fe400078efcff */
[----:B------:R-:W-:Y:S02]  /*39f0*/  ISETP.GT.U32.AND P6, PT, R130, 0xb, PT ;  /* 0x0000000b8200780c */ /* 0x000fe40003fc4070 */
[----:B------:R-:W-:-:S11]  /*3a00*/  LOP3.LUT R137, R137, 0xffff7fff, RZ, 0xc0, !PT ;  /* 0xffff7fff89897812 */ /* 0x000fd600078ec0ff */
[----:B------:R-:W-:Y:S02]  /*3a10*/  @P6 LOP3.LUT R137, R137, 0x8000, RZ, 0xfc, !PT ;  /* 0x0000800089896812 */ /* 0x000fe400078efcff */
[----:B------:R-:W-:Y:S02]  /*3a20*/  ISETP.GT.U32.AND P6, PT, R131, 0xb, PT ;  /* 0x0000000b8300780c */ /* 0x000fe40003fc4070 */
[----:B------:R-:W-:-:S11]  /*3a30*/  LOP3.LUT R137, R137, 0xfffeffff, RZ, 0xc0, !PT ;  /* 0xfffeffff89897812 */ /* 0x000fd600078ec0ff */
[----:B0-----:R-:W-:-:S07]  /*3a40*/  @P6 LOP3.LUT R137, R137, 0x10000, RZ, 0xfc, !PT ;  /* 0x0001000089896812 */ /* 0x001fce00078efcff */
.L_x_48:
[----:B------:R-:W-:Y:S02]  /*3a50*/  P2R R51, PR, RZ, 0x20 ;  /* 0x00000020ff337803 */ /* 0x000fe40000000000 */
[----:B------:R-:W-:Y:S02]  /*3a60*/  P2R R53, PR, RZ, 0x10 ;  /* 0x00000010ff357803 */ /* 0x000fe40000000000 */
[----:B------:R-:W-:Y:S02]  /*3a70*/  P2R R55, PR, RZ, 0x8 ;  /* 0x00000008ff377803 */ /* 0x000fe40000000000 */
[----:B------:R-:W-:Y:S02]  /*3a80*/  P2R R57, PR, RZ, 0x4 ;  /* 0x00000004ff397803 */ /* 0x000fe40000000000 */
[----:B------:R-:W-:Y:S02]  /*3a90*/  P2R R59, PR, RZ, 0x2 ;  /* 0x00000002ff3b7803 */ /* 0x000fe40000000000 */
[----:B------:R-:W-:-:S02]  /*3aa0*/  MOV R46, RZ ;  /* 0x000000ff002e7202 */ /* 0x000fc40000000f00 */
[----:B------:R-:W-:Y:S02]  /*3ab0*/  P2R R60, PR, RZ, 0x1 ;  /* 0x00000001ff3c7803 */ /* 0x000fe40000000000 */
[----:B------:R-:W-:Y:S01]  /*3ac0*/  MOV R48, RZ ;  /* 0x000000ff00307202 */ /* 0x000fe20000000f00 */
[----:B------:R-:W-:Y:S01]  /*3ad0*/  IMAD.MOV.U32 R50, RZ, RZ, RZ ;  /* 0x000000ffff327224 */ /* 0x000fe200078e00ff */
[C---:B------:R-:W-:Y:S01]  /*3ae0*/  LOP3.LUT P5, RZ, R137.reuse, 0x200, RZ, 0xc0, !PT ;  /* 0x0000020089ff7812 */ /* 0x040fe200078ac0ff */
[----:B------:R-:W-:Y:S01]  /*3af0*/  IMAD.MOV.U32 R56, RZ, RZ, RZ ;  /* 0x000000ffff387224 */ /* 0x000fe200078e00ff */
[C---:B------:R-:W-:Y:S01]  /*3b00*/  LOP3.LUT P4, RZ, R137.reuse, 0x100, RZ, 0xc0, !PT ;  /* 0x0000010089ff7812 */ /* 0x040fe2000788c0ff */
[----:B------:R-:W-:Y:S01]  /*3b10*/  BAR.SYNC.DEFER_BLOCKING 0x0 ;  /* 0x0000000000007b1d */ /* 0x000fe20000010000 */
        /* <DEDUP_REMOVED lines=9> */
[----:B------:R-:W-:-:S09]  /*3bb0*/  LOP3.LUT P0, RZ, R137, 0x10, RZ, 0xc0, !PT ;  /* 0x0000001089ff7812 */ /* 0x000fd2000780c0ff */
[----:B------:R-:W-:-:S04]  /*3bc0*/  @!P5 LEA R44, P6, R27, UR5, 0x2 ;  /* 0x000000051b2cdc11 */ /* 0x000fc8000f8c10ff */
[----:B------:R-:W-:Y:S02]  /*3bd0*/  @!P5 IADD3.X R45, PT, PT, R92, UR6, RZ, P6, !PT ;  /* 0x000000065c2ddc10 */ /* 0x000fe4000b7fe4ff */
[----:B------:R-:W-:-:S13]  /*3be0*/  ISETP.NE.AND P5, PT, R28, RZ, PT ;  /* 0x000000ff1c00720c */ /* 0x000fda0003fa5270 */
[----:B------:R-:W-:-:S04]  /*3bf0*/  @!P5 LEA R42, P6, R25, UR5, 0x2 ;  /* 0x00000005192adc11 */ /* 0x000fc8000f8c10ff */
[----:B------:R-:W-:Y:S02]  /*3c00*/  @!P5 IADD3.X R43, PT, PT, R26, UR6, RZ, P6, !PT ;  /* 0x000000061a2bdc10 */ /* 0x000fe4000b7fe4ff */
[----:B------:R-:W-:-:S13]  /*3c10*/  ISETP.NE.AND P5, PT, R29, RZ, PT ;  /* 0x000000ff1d00720c */ /* 0x000fda0003fa5270 */
[----:B------:R-:W-:-:S04]  /*3c20*/  @!P5 LEA R40, P6, R8, UR5, 0x2 ;  /* 0x000000050828dc11 */ /* 0x000fc8000f8c10ff */
[----:B------:R-:W-:Y:S02]  /*3c30*/  @!P5 IADD3.X R41, PT, PT, R24, UR6, RZ, P6, !PT ;  /* 0x000000061829dc10 */ /* 0x000fe4000b7fe4ff */
[----:B------:R-:W-:-:S04]  /*3c40*/  ISETP.NE.AND P5, PT, R30, RZ, PT ;  /* 0x000000ff1e00720c */ /* 0x000fc80003fa5270 */
[----:B------:R-:W-:-:S09]  /*3c50*/  P2R R49, PR, RZ, 0x20 ;  /* 0x00000020ff317803 */ /* 0x000fd20000000000 */
[----:B------:R-:W-:-:S04]  /*3c60*/  @!P5 LEA R38, P6, R0, UR5, 0x2 ;  /* 0x000000050026dc11 */ /* 0x000fc8000f8c10ff */
[----:B------:R-:W-:Y:S02]  /*3c70*/  @!P5 IADD3.X R39, PT, PT, R17, UR6, RZ, P6, !PT ;  /* 0x000000061127dc10 */ /* 0x000fe4000b7fe4ff */
[C---:B------:R-:W-:Y:S02]  /*3c80*/  LOP3.LUT P5, RZ, R137.reuse, 0x800, RZ, 0xc0, !PT ;  /* 0x0000080089ff7812 */ /* 0x040fe400078ac0ff */
[----:B------:R-:W-:Y:S02]  /*3c90*/  @!P4 LEA R28, P6, R2, UR5, 0x2 ;  /* 0x00000005021ccc11 */ /* 0x000fe4000f8c10ff */
[----:B------:R-:W-:Y:S02]  /*3ca0*/  P2R R47, PR, RZ, 0x20 ;  /* 0x00000020ff2f7803 */ /* 0x000fe40000000000 */
[----:B------:R-:W-:Y:S02]  /*3cb0*/  LOP3.LUT P5, RZ, R137, 0x1000, RZ, 0xc0, !PT ;  /* 0x0000100089ff7812 */ /* 0x000fe400078ac0ff */
[----:B------:R-:W-:-:S02]  /*3cc0*/  @!P4 IADD3.X R29, PT, PT, R18, UR6, RZ, P6, !PT ;  /* 0x00000006121dcc10 */ /* 0x000fc4000b7fe4ff */
[----:B------:R-:W-:-:S04]  /*3cd0*/  @!P3 LEA R30, P6, R3, UR5, 0x2 ;  /* 0x00000005031ebc11 */ /* 0x000fc8000f8c10ff */
[----:B------:R-:W-:Y:S02]  /*3ce0*/  @!P3 IADD3.X R31, PT, PT, R19, UR6, RZ, P6, !PT ;  /* 0x00000006131fbc10 */ /* 0x000fe4000b7fe4ff */
[----:B------:R-:W-:-:S03]  /*3cf0*/  @!P2 LEA R32, P6, R4, UR5, 0x2 ;  /* 0x000000050420ac11 */ /* 0x000fc6000f8c10ff */
[----:B------:R-:W2:Y:S01]  /*3d00*/  @!P5 LDG.E.CONSTANT R46, desc[UR8][R44.64] ;  /* 0x000000082c2ed981 */ /* 0x000ea2000c1e9900 */
[----:B------:R-:W-:Y:S02]  /*3d10*/  ISETP.NE.AND P5, PT, R47, RZ, PT ;  /* 0x000000ff2f00720c */ /* 0x000fe40003fa5270 */
[----:B------:R-:W-:Y:S01]  /*3d20*/  @!P2 IADD3.X R33, PT, PT, R20, UR6, RZ, P6, !PT ;  /* 0x000000061421ac10 */ /* 0x000fe2000b7fe4ff */
[----:B------:R-:W3:Y:S01]  /*3d30*/  @!P3 LDG.E.CONSTANT R56, desc[UR8][R30.64] ;  /* 0x000000081e38b981 */ /* 0x000ee2000c1e9900 */
[----:B------:R-:W-:-:S04]  /*3d40*/  @!P1 LEA R34, P6, R5, UR5, 0x2 ;  /* 0x0000000505229c11 */ /* 0x000fc8000f8c10ff */
[----:B------:R-:W-:Y:S02]  /*3d50*/  @!P1 IADD3.X R35, PT, PT, R21, UR6, RZ, P6, !PT ;  /* 0x0000000615239c10 */ /* 0x000fe4000b7fe4ff */
[----:B------:R-:W-:-:S03]  /*3d60*/  @!P0 LEA R36, P6, R7, UR5, 0x2 ;  /* 0x0000000507248c11 */ /* 0x000fc6000f8c10ff */
[----:B------:R0:W4:Y:S01]  /*3d70*/  @!P5 LDG.E.CONSTANT R48, desc[UR8][R42.64] ;  /* 0x000000082a30d981 */ /* 0x000122000c1e9900 */
[----:B------:R-:W-:Y:S02]  /*3d80*/  @!P0 IADD3.X R37, PT, PT, R23, UR6, RZ, P6, !PT ;  /* 0x0000000617258c10 */ /* 0x000fe4000b7fe4ff */
[----:B------:R-:W-:Y:S02]  /*3d90*/  LOP3.LUT P6, RZ, R137, 0x400, RZ, 0xc0, !PT ;  /* 0x0000040089ff7812 */ /* 0x000fe400078cc0ff */
[----:B------:R-:W-:Y:S02]  /*3da0*/  ISETP.NE.AND P5, PT, R49, RZ, PT ;  /* 0x000000ff3100720c */ /* 0x000fe40003fa5270 */
[----:B------:R-:W-:Y:S02]  /*3db0*/  MOV R52, RZ ;  /* 0x000000ff00347202 */ /* 0x000fe40000000f00 */
[----:B------:R-:W-:Y:S01]  /*3dc0*/  MOV R54, RZ ;  /* 0x000000ff00367202 */ /* 0x000fe20000000f00 */
[----:B0-----:R-:W-:Y:S01]  /*3dd0*/  IMAD.MOV.U32 R42, RZ, RZ, RZ ;  /* 0x000000ffff2a7224 */ /* 0x001fe200078e00ff */
[----:B------:R-:W-:-:S02]  /*3de0*/  MOV R58, RZ ;  /* 0x000000ff003a7202 */ /* 0x000fc40000000f00 */
[----:B------:R-:W-:Y:S02]  /*3df0*/  MOV R44, RZ ;  /* 0x000000ff002c7202 */ /* 0x000fe40000000f00 */
[----:B------:R-:W5:Y:S04]  /*3e00*/  @!P4 LDG.E.CONSTANT R54, desc[UR8][R28.64] ;  /* 0x000000081c36c981 */ /* 0x000f68000c1e9900 */
[----:B------:R-:W5:Y:S04]  /*3e10*/  @!P6 LDG.E.CONSTANT R50, desc[UR8][R40.64] ;  /* 0x000000082832e981 */ /* 0x000f68000c1e9900 */
[----:B------:R-:W5:Y:S04]  /*3e20*/  @!P5 LDG.E.CONSTANT R52, desc[UR8][R38.64] ;  /* 0x000000082634d981 */ /* 0x000f68000c1e9900 */
[----:B------:R0:W5:Y:S04]  /*3e30*/  @!P2 LDG.E.CONSTANT R58, desc[UR8][R32.64] ;  /* 0x00000008203aa981 */ /* 0x000168000c1e9900 */
[----:B------:R-:W5:Y:S04]  /*3e40*/  @!P1 LDG.E.CONSTANT R44, desc[UR8][R34.64] ;  /* 0x00000008222c9981 */ /* 0x000f68000c1e9900 */
[----:B------:R-:W5:Y:S01]  /*3e50*/  @!P0 LDG.E.CONSTANT R42, desc[UR8][R36.64] ;  /* 0x00000008242a8981 */ /* 0x000f62000c1e9900 */
[----:B------:R-:W-:-:S04]  /*3e60*/  IMAD R30, R112, 0x13, RZ ;  /* 0x00000013701e7824 */ /* 0x000fc800078e02ff */
[C---:B0-----:R-:W-:Y:S01]  /*3e70*/  IMAD R32, R113.reuse, 0x100, R30 ;  /* 0x0000010071207824 */ /* 0x041fe200078e021e */
[----:B------:R-:W-:Y:S02]  /*3e80*/  SHF.L.U32 R31, R113, 0x4, RZ ;  /* 0x00000004711f7819 */ /* 0x000fe400000006ff */
[----:B------:R-:W-:Y:S02]  /*3e90*/  IADD3 R28, PT, PT, R30, 0x9, RZ ;  /* 0x000000091e1c7810 */ /* 0x000fe40007ffe0ff */
[----:B------:R-:W-:Y:S02]  /*3ea0*/  ISETP.GT.U32.AND P6, PT, R32, 0x2f6, PT ;  /* 0x000002f62000780c */ /* 0x000fe40003fc4070 */
[----:B------:R-:W-:Y:S02]  /*3eb0*/  LEA.HI R28, R28, R31, RZ, 0x1c ;  /* 0x0000001f1c1c7211 */ /* 0x000fe400078fe0ff */
[----:B------:R-:W-:-:S04]  /*3ec0*/  ISETP.GT.U32.OR P6, PT, R112, 0xc, P6 ;  /* 0x0000000c7000780c */ /* 0x000fc800037c4470 */
[----:B------:R-:W-:Y:S01]  /*3ed0*/  ISETP.GT.U32.OR P6, PT, R28, 0x2f, P6 ;  /* 0x0000002f1c00780c */ /* 0x000fe200037c4470 */
[----:B------:R-:W-:Y:S01]  /*3ee0*/  BSSY.RECONVERGENT B0, `(.L_x_0) ;  /* 0x000001a000007945 */ /* 0x000fe20003800200 */
[----:B------:R-:W-:Y:S02]  /*3ef0*/  ISETP.NE.AND P5, PT, R51, RZ, PT ;  /* 0x000000ff3300720c */ /* 0x000fe40003fa5270 */
[----:B------:R-:W-:Y:S02]  /*3f00*/  ISETP.NE.AND P4, PT, R53, RZ, PT ;  /* 0x000000ff3500720c */ /* 0x000fe40003f85270 */
[----:B------:R-:W-:Y:S02]  /*3f10*/  ISETP.NE.AND P3, PT, R55, RZ, PT ;  /* 0x000000ff3700720c */ /* 0x000fe40003f65270 */
[----:B------:R-:W-:Y:S02]  /*3f20*/  ISETP.NE.AND P2, PT, R57, RZ, PT ;  /* 0x000000ff3900720c */ /* 0x000fe40003f45270 */
[----:B------:R-:W-:-:S02]  /*3f30*/  ISETP.NE.AND P1, PT, R59, RZ, PT ;  /* 0x000000ff3b00720c */ /* 0x000fc40003f25270 */
[----:B------:R-:W-:Y:S01]  /*3f40*/  ISETP.NE.AND P0, PT, R60, RZ, PT ;  /* 0x000000ff3c00720c */ /* 0x000fe20003f05270 */
[----:B--2---:R0:W-:Y:S04]  /*3f50*/  STS [R135], R46 ;  /* 0x0000002e87007388 */ /* 0x0041e80000000800 */
[----:B---3--:R0:W-:Y:S04]  /*3f60*/  STS [R135+0x14], R56 ;  /* 0x0000143887007388 */ /* 0x0081e80000000800 */
[----:B----4-:R0:W-:Y:S04]  /*3f70*/  STS [R135+0x4], R48 ;  /* 0x0000043087007388 */ /* 0x0101e80000000800 */
[----:B-----5:R0:W-:Y:S04]  /*3f80*/  STS [R135+0x10], R54 ;  /* 0x0000103687007388 */ /* 0x0201e80000000800 */
[----:B------:R0:W-:Y:S04]  /*3f90*/  STS [R135+0x8], R50 ;  /* 0x0000083287007388 */ /* 0x0001e80000000800 */
[----:B------:R0:W-:Y:S04]  /*3fa0*/  STS [R135+0xc], R52 ;  /* 0x00000c3487007388 */ /* 0x0001e80000000800 */
[----:B------:R0:W-:Y:S04]  /*3fb0*/  STS [R135+0x18], R58 ;  /* 0x0000183a87007388 */ /* 0x0001e80000000800 */
[----:B------:R0:W-:Y:S04]  /*3fc0*/  STS [R135+0x1c], R44 ;  /* 0x00001c2c87007388 */ /* 0x0001e80000000800 */
[----:B------:R0:W-:Y:S01]  /*3fd0*/  STS [R135+0x20], R42 ;  /* 0x0000202a87007388 */ /* 0x0001e20000000800 */
[----:B------:R-:W-:Y:S05]  /*3fe0*/  @P6 BRA `(.L_x_1) ;  /* 0x0000000000246947 */ /* 0x000fea0003800000 */
[----:B------:R-:W-:Y:S01]  /*3ff0*/  LOP3.LUT P6, RZ, R137, 0x8000000, RZ, 0xc0, !PT ;  /* 0x0800000089ff7812 */ /* 0x000fe200078cc0ff */
[----:B------:R-:W-:Y:S01]  /*4000*/  BSSY.RECONVERGENT B1, `(.L_x_2) ;  /* 0x0000006000017945 */ /* 0x000fe20003800200 */
[----:B------:R-:W-:-:S11]  /*4010*/  HFMA2 R28, -RZ, RZ, 0, 0 ;  /* 0x00000000ff1c7431 */ /* 0x000fd600000001ff */
[----:B------:R-:W-:Y:S05]  /*4020*/  @P6 BRA `(.L_x_3) ;  /* 0x00000000000c6947 */ /* 0x000fea0003800000 */
[----:B------:R-:W-:-:S04]  /*4030*/  LEA R28, P6, R6, UR5, 0x2 ;  /* 0x00000005061c7c11 */ /* 0x000fc8000f8c10ff */
[----:B------:R-:W-:-:S05]  /*4040*/  IADD3.X R29, PT, PT, R22, UR6, RZ, P6, !PT ;  /* 0x00000006161d7c10 */ /* 0x000fca000b7fe4ff */
[----:B------:R1:W5:Y:S04]  /*4050*/  LDG.E.CONSTANT R28, desc[UR8][R28.64] ;  /* 0x000000081c1c7981 */ /* 0x000368000c1e9900 */
.L_x_3:
[----:B------:R-:W-:Y:S05]  /*4060*/  BSYNC.RECONVERGENT B1 ;  /* 0x0000000000017941 */ /* 0x000fea0003800200 */
.L_x_2:
[----:B-----5:R2:W-:Y:S02]  /*4070*/  STS [R135+0x24], R28 ;  /* 0x0000241c87007388 */ /* 0x0205e40000000800 */
.L_x_1:
[----:B------:R-:W-:Y:S05]  /*4080*/  BSYNC.RECONVERGENT B0 ;  /* 0x0000000000007941 */ /* 0x000fea0003800200 */
.L_x_0:
[----:B--2---:R-:W-:Y:S01]  /*4090*/  IADD3 R28, PT, PT, R30, 0xa, RZ ;  /* 0x0000000a1e1c7810 */ /* 0x004fe20007ffe0ff */
[----:B------:R-:W-:Y:S01]  /*40a0*/  BSSY.RECONVERGENT B0, `(.L_x_4) ;  /* 0x000000f000007945 */ /* 0x000fe20003800200 */
[----:B------:R-:W-:Y:S02]  /*40b0*/  ISETP.GT.U32.AND P6, PT, R32, 0x2f5, PT ;  /* 0x000002f52000780c */ /* 0x000fe40003fc4070 */
[----:B------:R-:W-:Y:S02]  /*40c0*/  LEA.HI R28, R28, R31, RZ, 0x1c ;  /* 0x0000001f1c1c7211 */ /* 0x000fe400078fe0ff */
[----:B------:R-:W-:-:S04]  /*40d0*/  ISETP.GT.U32.OR P6, PT, R112, 0xc, P6 ;  /* 0x0000000c7000780c */ /* 0x000fc800037c4470 */
[----:B------:R-:W-:-:S13]  /*40e0*/  ISETP.GT.U32.OR P6, PT, R28, 0x2f, P6 ;  /* 0x0000002f1c00780c */ /* 0x000fda00037c4470 */
[----:B------:R-:W-:Y:S05]  /*40f0*/  @P6 BRA `(.L_x_5) ;  /* 0x0000000000246947 */ /* 0x000fea0003800000 */
[----:B------:R-:W-:Y:S01]  /*4100*/  LOP3.LUT P6, RZ, R137, 0x4000000, RZ, 0xc0, !PT ;  /* 0x0400000089ff7812 */ /* 0x000fe200078cc0ff */
[----:B------:R-:W-:Y:S01]  /*4110*/  BSSY.RECONVERGENT B1, `(.L_x_6) ;  /* 0x0000006000017945 */ /* 0x000fe20003800200 */
[----:B------:R-:W-:-:S11]  /*4120*/  IMAD.MOV.U32 R28, RZ, RZ, RZ ;  /* 0x000000ffff1c7224 */ /* 0x000fd600078e00ff */
[----:B------:R-:W-:Y:S05]  /*4130*/  @P6 BRA `(.L_x_7) ;  /* 0x00000000000c6947 */ /* 0x000fea0003800000 */
[----:B------:R-:W-:-:S04]  /*4140*/  LEA R28, P6, R93, UR5, 0x2 ;  /* 0x000000055d1c7c11 */ /* 0x000fc8000f8c10ff */
[----:B-1----:R-:W-:-:S05]  /*4150*/  IADD3.X R29, PT, PT, R94, UR6, RZ, P6, !PT ;  /* 0x000000065e1d7c10 */ /* 0x002fca000b7fe4ff */
[----:B------:R2:W5:Y:S04]  /*4160*/  LDG.E.CONSTANT R28, desc[UR8][R28.64] ;  /* 0x000000081c1c7981 */ /* 0x000568000c1e9900 */
.L_x_7:
[----:B------:R-:W-:Y:S05]  /*4170*/  BSYNC.RECONVERGENT B1 ;  /* 0x0000000000017941 */ /* 0x000fea0003800200 */
.L_x_6:
[----:B-----5:R3:W-:Y:S02]  /*4180*/  STS [R135+0x28], R28 ;  /* 0x0000281c87007388 */ /* 0x0207e40000000800 */
.L_x_5:
[----:B------:R-:W-:Y:S05]  /*4190*/  BSYNC.RECONVERGENT B0 ;  /* 0x0000000000007941 */ /* 0x000fea0003800200 */
.L_x_4:
[----:B---3--:R-:W-:Y:S01]  /*41a0*/  IADD3 R28, PT, PT, R30, 0xb, RZ ;  /* 0x0000000b1e1c7810 */ /* 0x008fe20007ffe0ff */
        /* <DEDUP_REMOVED lines=8> */
[----:B------:R-:W-:-:S11]  /*4230*/  MOV R28, RZ ;  /* 0x000000ff001c7202 */ /* 0x000fd60000000f00 */
[----:B------:R-:W-:Y:S05]  /*4240*/  @P6 BRA `(.L_x_11) ;  /* 0x00000000000c6947 */ /* 0x000fea0003800000 */
[----:B------:R-:W-:-:S04]  /*4250*/  LEA R28, P6, R95, UR5, 0x2 ;  /* 0x000000055f1c7c11 */ /* 0x000fc8000f8c10ff */
[----:B-12---:R-:W-:-:S05]  /*4260*/  IADD3.X R29, PT, PT, R96, UR6, RZ, P6, !PT ;  /* 0x00000006601d7c10 */ /* 0x006fca000b7fe4ff */
[----:B------:R3:W5:Y:S04]  /*4270*/  LDG.E.CONSTANT R28, desc[UR8][R28.64] ;  /* 0x000000081c1c7981 */ /* 0x000768000c1e9900 */
.L_x_11:
[----:B------:R-:W-:Y:S05]  /*4280*/  BSYNC.RECONVERGENT B1 ;  /* 0x0000000000017941 */ /* 0x000fea0003800200 */
.L_x_10:
[----:B-----5:R4:W-:Y:S02]  /*4290*/  STS [R135+0x2c], R28 ;  /* 0x00002c1c87007388 */ /* 0x0209e40000000800 */
.L_x_9:
[----:B------:R-:W-:Y:S05]  /*42a0*/  BSYNC.RECONVERGENT B0 ;  /* 0x0000000000007941 */ /* 0x000fea0003800200 */
.L_x_8:
[----:B----4-:R-:W-:Y:S01]  /*42b0*/  VIADD R28, R30, 0xc ;  /* 0x0000000c1e1c7836 */ /* 0x010fe20000000000 */
[----:B------:R-:W-:Y:S01]  /*42c0*/  ISETP.GT.U32.AND P6, PT, R32, 0x2f3, PT ;  /* 0x000002f32000780c */ /* 0x000fe20003fc4070 */
[----:B------:R-:W-:Y:S03]  /*42d0*/  BSSY.RECONVERGENT B0, `(.L_x_12) ;  /* 0x000000e000007945 */ /* 0x000fe60003800200 */
[----:B------:R-:W-:Y:S02]  /*42e0*/  ISETP.GT.U32.OR P6, PT, R112, 0xc, P6 ;  /* 0x0000000c7000780c */ /* 0x000fe400037c4470 */
[----:B------:R-:W-:-:S04]  /*42f0*/  LEA.HI R28, R28, R31, RZ, 0x1c ;  /* 0x0000001f1c1c7211 */ /* 0x000fc800078fe0ff */
[----:B------:R-:W-:-:S13]  /*4300*/  ISETP.GT.U32.OR P6, PT, R28, 0x2f, P6 ;  /* 0x0000002f1c00780c */ /* 0x000fda00037c4470 */
[----:B------:R-:W-:Y:S05]  /*4310*/  @P6 BRA `(.L_x_13) ;  /* 0x0000000000246947 */ /* 0x000fea0003800000 */
[----:B------:R-:W-:Y:S01]  /*4320*/  LOP3.LUT P6, RZ, R137, 0x1000000, RZ, 0xc0, !PT ;  /* 0x0100000089ff7812 */ /* 0x000fe200078cc0ff */
[----:B------:R-:W-:Y:S01]  /*4330*/  BSSY.RECONVERGENT B1, `(.L_x_14) ;  /* 0x0000006000017945 */ /* 0x000fe20003800200 */
[----:B------:R-:W-:-:S11]  /*4340*/  HFMA2 R28, -RZ, RZ, 0, 0 ;  /* 0x00000000ff1c7431 */ /* 0x000fd600000001ff */
[----:B------:R-:W-:Y:S05]  /*4350*/  @P6 BRA `(.L_x_15) ;  /* 0x00000000000c6947 */ /* 0x000fea0003800000 */
[----:B------:R-:W-:-:S04]  /*4360*/  LEA R28, P6, R97, UR5, 0x2 ;  /* 0x00000005611c7c11 */ /* 0x000fc8000f8c10ff */
[----:B-123--:R-:W-:-:S05]  /*4370*/  IADD3.X R29, PT, PT, R98, UR6, RZ, P6, !PT ;  /* 0x00000006621d7c10 */ /* 0x00efca000b7fe4ff */
[----:B------:R4:W5:Y:S04]  /*4380*/  LDG.E.CONSTANT R28, desc[UR8][R28.64] ;  /* 0x000000081c1c7981 */ /* 0x000968000c1e9900 */
.L_x_15:
[----:B------:R-:W-:Y:S05]  /*4390*/  BSYNC.RECONVERGENT B1 ;  /* 0x0000000000017941 */ /* 0x000fea0003800200 */
.L_x_14:
[----:B-----5:R0:W-:Y:S02]  /*43a0*/  STS [R135+0x30], R28 ;  /* 0x0000301c87007388 */ /* 0x0201e40000000800 */
.L_x_13:
[----:B------:R-:W-:Y:S05]  /*43b0*/  BSYNC.RECONVERGENT B0 ;  /* 0x0000000000007941 */ /* 0x000fea0003800200 */
.L_x_12:
[----:B0-----:R-:W-:Y:S01]  /*43c0*/  IADD3 R28, PT, PT, R30, 0xd, RZ ;  /* 0x0000000d1e1c7810 */ /* 0x001fe20007ffe0ff */
        /* <DEDUP_REMOVED lines=11> */
[----:B-1234-:R-:W-:-:S05]  /*4480*/  IADD3.X R29, PT, PT, R100, UR6, RZ, P6, !PT ;  /* 0x00000006641d7c10 */ /* 0x01efca000b7fe4ff */
[----:B------:R0:W5:Y:S04]  /*4490*/  LDG.E.CONSTANT R28, desc[UR8][R28.64] ;  /* 0x000000081c1c7981 */ /* 0x000168000c1e9900 */
.L_x_19:
[----:B------:R-:W-:Y:S05]  /*44a0*/  BSYNC.RECONVERGENT B1 ;  /* 0x0000000000017941 */ /* 0x000fea0003800200 */
.L_x_18:
[----:B-----5:R0:W-:Y:S02]  /*44b0*/  STS [R135+0x34], R28 ;  /* 0x0000341c87007388 */ /* 0x0201e40000000800 */
.L_x_17:
[----:B------:R-:W-:Y:S05]  /*44c0*/  BSYNC.RECONVERGENT B0 ;  /* 0x0000000000007941 */ /* 0x000fea0003800200 */
.L_x_16:
        /* <DEDUP_REMOVED lines=12> */
[----:B-1234-:R-:W-:-:S05]  /*4590*/  IADD3.X R29, PT, PT, R102, UR6, RZ, P6, !PT ;  /* 0x00000006661d7c10 */ /* 0x01efca000b7fe4ff */
[----:B------:R0:W5:Y:S04]  /*45a0*/  LDG.E.CONSTANT R28, desc[UR8][R28.64] ;  /* 0x000000081c1c7981 */ /* 0x000168000c1e9900 */
.L_x_23:
[----:B------:R-:W-:Y:S05]  /*45b0*/  BSYNC.RECONVERGENT B1 ;  /* 0x0000000000017941 */ /* 0x000fea0003800200 */
.L_x_22:
[----:B-----5:R0:W-:Y:S02]  /*45c0*/  STS [R135+0x38], R28 ;  /* 0x0000381c87007388 */ /* 0x0201e40000000800 */
.L_x_21:
[----:B------:R-:W-:Y:S05]  /*45d0*/  BSYNC.RECONVERGENT B0 ;  /* 0x0000000000007941 */ /* 0x000fea0003800200 */
.L_x_20:
[----:B0-----:R-:W-:Y:S01]  /*45e0*/  VIADD R28, R30, 0xf ;  /* 0x0000000f1e1c7836 */ /* 0x001fe20000000000 */
        /* <DEDUP_REMOVED lines=11> */
[----:B-1234-:R-:W-:-:S05]  /*46a0*/  IADD3.X R29, PT, PT, R104, UR6, RZ, P6, !PT ;  /* 0x00000006681d7c10 */ /* 0x01efca000b7fe4ff */
[----:B------:R0:W5:Y:S04]  /*46b0*/  LDG.E.CONSTANT R28, desc[UR8][R28.64] ;  /* 0x000000081c1c7981 */ /* 0x000168000c1e9900 */
.L_x_27:
[----:B------:R-:W-:Y:S05]  /*46c0*/  BSYNC.RECONVERGENT B1 ;  /* 0x0000000000017941 */ /* 0x000fea0003800200 */
.L_x_26:
[----:B-----5:R0:W-:Y:S02]  /*46d0*/  STS [R135+0x3c], R28 ;  /* 0x00003c1c87007388 */ /* 0x0201e40000000800 */
.L_x_25:
[----:B------:R-:W-:Y:S05]  /*46e0*/  BSYNC.RECONVERGENT B0 ;  /* 0x0000000000007941 */ /* 0x000fea0003800200 */
.L_x_24:
[----:B------:R-:W-:Y:S01]  /*46f0*/  ISETP.GT.U32.AND P6, PT, R32, 0x2ef, PT ;  /* 0x000002ef2000780c */ /* 0x000fe20003fc4070 */
[----:B------:R-:W-:Y:S01]  /*4700*/  BSSY.RECONVERGENT B0, `(.L_x_28) ;  /* 0x000000e000007945 */ /* 0x000fe20003800200 */
[----:B0-----:R-:W-:Y:S02]  /*4710*/  LEA.HI R28, R30, R31, RZ, 0x1c ;  /* 0x0000001f1e1c7211 */ /* 0x001fe400078fe0ff */
        /* <DEDUP_REMOVED lines=10> */
.L_x_31:
[----:B------:R-:W-:Y:S05]  /*47c0*/  BSYNC.RECONVERGENT B1 ;  /* 0x0000000000017941 */ /* 0x000fea0003800200 */
.L_x_30:
[----:B-----5:R0:W-:Y:S02]  /*47d0*/  STS [R135+0x40], R28 ;  /* 0x0000401c87007388 */ /* 0x0201e40000000800 */
.L_x_29:
[----:B------:R-:W-:Y:S05]  /*47e0*/  BSYNC.RECONVERGENT B0 ;  /* 0x0000000000007941 */ /* 0x000fea0003800200 */
.L_x_28:
        /* <DEDUP_REMOVED lines=14> */
.L_x_35:
[----:B------:R-:W-:Y:S05]  /*48d0*/  BSYNC.RECONVERGENT B1 ;  /* 0x0000000000017941 */ /* 0x000fea0003800200 */
.L_x_34:
[----:B-----5:R0:W-:Y:S02]  /*48e0*/  STS [R135+0x44], R28 ;  /* 0x0000441c87007388 */ /* 0x0201e40000000800 */
.L_x_33:
[----:B------:R-:W-:Y:S05]  /*48f0*/  BSYNC.RECONVERGENT B0 ;  /* 0x0000000000007941 */ /* 0x000fea0003800200 */
.L_x_32:
[----:B------:R-:W-:Y:S01]  /*4900*/  IADD3 R30, PT, PT, R30, 0x12, RZ ;  /* 0x000000121e1e7810 */ /* 0x000fe20007ffe0ff */
        /* <DEDUP_REMOVED lines=8> */
[----:B0-----:R-:W-:-:S11]  /*4990*/  IMAD.MOV.U32 R28, RZ, RZ, RZ ;  /* 0x000000ffff1c7224 */ /* 0x001fd600078e00ff */
[----:B------:R-:W-:Y:S05]  /*49a0*/  @P6 BRA `(.L_x_39) ;  /* 0x00000000000c6947 */ /* 0x000fea0003800000 */
[----:B------:R-:W-:-:S04]  /*49b0*/  LEA R28, P6, R109, UR5, 0x2 ;  /* 0x000000056d1c7c11 */ /* 0x000fc8000f8c10ff */
[----:B-1234-:R-:W-:-:S05]  /*49c0*/  IADD3.X R29, PT, PT, R110, UR6, RZ, P6, !PT ;  /* 0x000000066e1d7c10 */ /* 0x01efca000b7fe4ff */
[----:B------:R0:W5:Y:S04]  /*49d0*/  LDG.E.CONSTANT R28, desc[UR8][R28.64] ;  /* 0x000000081c1c7981 */ /* 0x000168000c1e9900 */
.L_x_39:
[----:B------:R-:W-:Y:S05]  /*49e0*/  BSYNC.RECONVERGENT B1 ;  /* 0x0000000000017941 */ /* 0x000fea0003800200 */
.L_x_38:
[----:B-----5:R0:W-:Y:S02]  /*49f0*/  STS [R135+0x48], R28 ;  /* 0x0000481c87007388 */ /* 0x0201e40000000800 */
.L_x_37:
[----:B------:R-:W-:Y:S05]  /*4a00*/  BSYNC.RECONVERGENT B0 ;  /* 0x0000000000007941 */ /* 0x000fea0003800200 */
.L_x_36:
[----:B------:R-:W-:Y:S01]  /*4a10*/  IADD3 R54, P6, PT, R140, R138, RZ ;  /* 0x0000008a8c367210 */ /* 0x000fe20007fde0ff */
[----:B------:R-:W-:-:S03]  /*4a20*/  IMAD.WIDE.U32 R38, R115, 0x4, R138 ;  /* 0x0000000473267825 */ /* 0x000fc600078e008a */
[----:B------:R-:W-:Y:S01]  /*4a30*/  IADD3.X R55, PT, PT, R141, R139, RZ, P6, !PT ;  /* 0x0000008b8d377210 */ /* 0x000fe200037fe4ff */
[--C-:B------:R-:W-:Y:S01]  /*4a40*/  IMAD.WIDE.U32 R42, R116, 0x4, R138.reuse ;  /* 0x00000004742a7825 */ /* 0x100fe200078e008a */
[----:B------:R-:W5:Y:S03]  /*4a50*/  LDG.E.CONSTANT R45, desc[UR8][R38.64] ;  /* 0x00000008262d7981 */ /* 0x000f66000c1e9900 */
[--C-:B------:R-:W-:Y:S01]  /*4a60*/  IMAD.WIDE.U32 R46, R117, 0x4, R138.reuse ;  /* 0x00000004752e7825 */ /* 0x100fe200078e008a */
[----:B0-----:R-:W5:Y:S03]  /*4a70*/  LDG.E.CONSTANT R28, desc[UR8][R38.64+0x4] ;  /* 0x00000408261c7981 */ /* 0x001f66000c1e9900 */
[--C-:B------:R-:W-:Y:S01]  /*4a80*/  IMAD.WIDE.U32 R48, R118, 0x4, R138.reuse ;  /* 0x0000000476307825 */ /* 0x100fe200078e008a */
[----:B-1234-:R-:W5:Y:S03]  /*4a90*/  LDG.E.CONSTANT R29, desc[UR8][R38.64+0x8] ;  /* 0x00000808261d7981 */ /* 0x01ef66000c1e9900 */
[--C-:B------:R-:W-:Y:S01]  /*4aa0*/  IMAD.WIDE.U32 R50, R119, 0x4, R138.reuse ;  /* 0x0000000477327825 */ /* 0x100fe200078e008a */
[----:B------:R-:W2:Y:S03]  /*4ab0*/  LDG.E.CONSTANT R30, desc[UR8][R42.64] ;  /* 0x000000082a1e7981 */ /* 0x000ea6000c1e9900 */
[--C-:B------:R-:W-:Y:S01]  /*4ac0*/  IMAD.WIDE.U32 R64, R120, 0x4, R138.reuse ;  /* 0x0000000478407825 */ /* 0x100fe200078e008a */
[----:B------:R-:W2:Y:S03]  /*4ad0*/  LDG.E.CONSTANT R31, desc[UR8][R42.64+0x4] ;  /* 0x000004082a1f7981 */ /* 0x000ea6000c1e9900 */
[--C-:B------:R-:W-:Y:S01]  /*4ae0*/  IMAD.WIDE.U32 R62, R121, 0x4, R138.reuse ;  /* 0x00000004793e7825 */ /* 0x100fe200078e008a */
[----:B------:R-:W3:Y:S03]  /*4af0*/  LDG.E.CONSTANT R32, desc[UR8][R42.64+0x8] ;  /* 0x000008082a207981 */ /* 0x000ee6000c1e9900 */
[--C-:B------:R-:W-:Y:S01]  /*4b00*/  IMAD.WIDE.U32 R60, R122, 0x4, R138.reuse ;  /* 0x000000047a3c7825 */ /* 0x100fe200078e008a */
[----:B------:R-:W3:Y:S03]  /*4b10*/  LDG.E.CONSTANT R33, desc[UR8][R46.64] ;  /* 0x000000082e217981 */ /* 0x000ee6000c1e9900 */
[----:B------:R-:W-:Y:S01]  /*4b20*/  IMAD.WIDE.U32 R58, R123, 0x4, R138 ;  /* 0x000000047b3a7825 */ /* 0x000fe200078e008a */
[----:B------:R-:W4:Y:S04]  /*4b30*/  LDG.E.CONSTANT R34, desc[UR8][R46.64+0x4] ;  /* 0x000004082e227981 */ /* 0x000f28000c1e9900 */
        /* <DEDUP_REMOVED lines=21> */
[----:B------:R-:W4:Y:S01]  /*4c90*/  LDG.E.CONSTANT R57, desc[UR8][R58.64+0x8] ;  /* 0x000008083a397981 */ /* 0x000f22000c1e9900 */
[----:B------:R-:W-:Y:S01]  /*4ca0*/  ISETP.GT.U32.AND P6, PT, R133, 0xb, PT ;  /* 0x0000000b8500780c */ /* 0x000fe20003fc4070 */
[----:B------:R-:W-:Y:S02]  /*4cb0*/  BSSY.RECONVERGENT B0, `(.L_x_40) ;  /* 0x0000023000007945 */ /* 0x000fe40003800200 */
[----:B-----5:R0:W-:Y:S04]  /*4cc0*/  STS.64 [R134+0x10], R28 ;  /* 0x0000101c86007388 */ /* 0x0201e80000000a00 */
[----:B--2---:R0:W-:Y:S04]  /*4cd0*/  STS.64 [R134+0x18], R30 ;  /* 0x0000181e86007388 */ /* 0x0041e80000000a00 */
[----:B---3--:R0:W-:Y:S04]  /*4ce0*/  STS.64 [R134+0x20], R32 ;  /* 0x0000202086007388 */ /* 0x0081e80000000a00 */
[----:B----4-:R0:W-:Y:S04]  /*4cf0*/  STS.64 [R134+0x28], R34 ;  /* 0x0000282286007388 */ /* 0x0101e80000000a00 */
[----:B------:R0:W-:Y:S04]  /*4d00*/  STS.64 [R134+0x30], R36 ;  /* 0x0000302486007388 */ /* 0x0001e80000000a00 */
[----:B------:R0:W-:Y:S04]  /*4d10*/  STS.64 [R134+0x38], R38 ;  /* 0x0000382686007388 */ /* 0x0001e80000000a00 */
[----:B------:R0:W-:Y:S04]  /*4d20*/  STS.64 [R134+0x40], R40 ;  /* 0x0000402886007388 */ /* 0x0001e80000000a00 */
[----:B------:R0:W-:Y:S04]  /*4d30*/  STS.64 [R134], R42 ;  /* 0x0000002a86007388 */ /* 0x0001e80000000a00 */
[----:B------:R0:W-:Y:S04]  /*4d40*/  STS.64 [R134+0x8], R44 ;  /* 0x0000082c86007388 */ /* 0x0001e80000000a00 */
[----:B------:R0:W-:Y:S04]  /*4d50*/  STS.64 [R134+0x48], R46 ;  /* 0x0000482e86007388 */ /* 0x0001e80000000a00 */
[----:B------:R0:W-:Y:S04]  /*4d60*/  STS.64 [R134+0x50], R48 ;  /* 0x0000503086007388 */ /* 0x0001e80000000a00 */
[----:B------:R0:W-:Y:S04]  /*4d70*/  STS.64 [R134+0x58], R50 ;  /* 0x0000583286007388 */ /* 0x0001e80000000a00 */
[----:B------:R0:W-:Y:S04]  /*4d80*/  STS.64 [R134+0x60], R52 ;  /* 0x0000603486007388 */ /* 0x0001e80000000a00 */
[----:B------:R0:W-:Y:S04]  /*4d90*/  STS.64 [R134+0x68], R54 ;  /* 0x0000683686007388 */ /* 0x0001e80000000a00 */
[----:B------:R0:W-:Y:S01]  /*4da0*/  STS.64 [R134+0x70], R56 ;  /* 0x0000703886007388 */ /* 0x0001e20000000a00 */
[----:B------:R-:W-:Y:S05]  /*4db0*/  @P6 BRA `(.L_x_41) ;  /* 0x0000000000486947 */ /* 0x000fea0003800000 */
[----:B0-----:R-:W-:Y:S02]  /*4dc0*/  P2R R34, PR, RZ, 0x2 ;  /* 0x00000002ff227803 */ /* 0x001fe40000000000 */
[C---:B------:R-:W-:Y:S02]  /*4dd0*/  LOP3.LUT P1, RZ, R137.reuse, 0x2, RZ, 0xc0, !PT ;  /* 0x0000000289ff7812 */ /* 0x040fe4000782c0ff */
[----:B------:R-:W-:Y:S02]  /*4de0*/  P2R R35, PR, RZ, 0x1 ;  /* 0x00000001ff237803 */ /* 0x000fe40000000000 */
[----:B------:R-:W-:-:S09]  /*4df0*/  LOP3.LUT P0, RZ, R137, 0x1, RZ, 0xc0, !PT ;  /* 0x0000000189ff7812 */ /* 0x000fd2000780c0ff */
[----:B------:R-:W-:-:S04]  /*4e00*/  @!P1 IADD3 R30, P6, PT, R138, R16, RZ ;  /* 0x000000108a1e9210 */ /* 0x000fc80007fde0ff */
[----:B------:R-:W-:Y:S02]  /*4e10*/  @!P1 IADD3.X R31, PT, PT, R139, R15, RZ, P6, !PT ;  /* 0x0000000f8b1f9210 */ /* 0x000fe400037fe4ff */
[----:B------:R-:W-:-:S04]  /*4e20*/  @!P0 IADD3 R28, P6, PT, R138, R16, RZ ;  /* 0x000000108a1c8210 */ /* 0x000fc80007fde0ff */
[----:B------:R-:W2:Y:S01]  /*4e30*/  @!P1 LDG.E.CONSTANT R31, desc[UR8][R30.64+0x4] ;  /* 0x000004081e1f9981 */ /* 0x000ea2000c1e9900 */
[----:B------:R-:W-:Y:S01]  /*4e40*/  @!P0 IMAD.X R29, R139, 0x1, R15, P6 ;  /* 0x000000018b1d8824 */ /* 0x000fe200030e060f */
[----:B------:R-:W-:-:S05]  /*4e50*/  LOP3.LUT P6, RZ, R137, 0x4000, RZ, 0xc0, !PT ;  /* 0x0000400089ff7812 */ /* 0x000fca00078cc0ff */
[----:B------:R-:W3:Y:S08]  /*4e60*/  @!P0 LDG.E.CONSTANT R29, desc[UR8][R28.64+0x8] ;  /* 0x000008081c1d8981 */ /* 0x000ef0000c1e9900 */
[----:B------:R-:W-:-:S06]  /*4e70*/  @!P6 IMAD.WIDE.U32 R32, R124, 0x4, R138 ;  /* 0x000000047c20e825 */ /* 0x000fcc00078e008a */
[----:B------:R-:W4:Y:S04]  /*4e80*/  @!P6 LDG.E.CONSTANT R33, desc[UR8][R32.64] ;  /* 0x000000082021e981 */ /* 0x000f28000c1e9900 */
[----:B--2---:R1:W-:Y:S01]  /*4e90*/  @!P1 STS [R134+0x7c], R31 ;  /* 0x00007c1f86009388 */ /* 0x0043e20000000800 */
[----:B------:R-:W-:-:S03]  /*4ea0*/  ISETP.NE.AND P1, PT, R34, RZ, PT ;  /* 0x000000ff2200720c */ /* 0x000fc60003f25270 */
[----:B----4-:R1:W-:Y:S04]  /*4eb0*/  @!P6 STS [R134+0x78], R33 ;  /* 0x000078218600e388 */ /* 0x0103e80000000800 */
[----:B---3--:R1:W-:Y:S01]  /*4ec0*/  @!P0 STS [R134+0x80], R29 ;  /* 0x0000801d86008388 */ /* 0x0083e20000000800 */
[----:B------:R-:W-:-:S13]  /*4ed0*/  ISETP.NE.AND P0, PT, R35, RZ, PT ;  /* 0x000000ff2300720c */ /* 0x000fda0003f05270 */
.L_x_41:
[----:B------:R-:W-:Y:S05]  /*4ee0*/  BSYNC.RECONVERGENT B0 ;  /* 0x0000000000007941 */ /* 0x000fea0003800200 */
.L_x_40:
[----:B------:R-:W-:Y:S01]  /*4ef0*/  ISETP.GT.U32.AND P6, PT, R132, 0xb, PT ;  /* 0x0000000b8400780c */ /* 0x000fe20003fc4070 */
[----:B------:R-:W-:-:S12]  /*4f00*/  BSSY.RECONVERGENT B0, `(.L_x_42) ;  /* 0x000000e000007945 */ /* 0x000fd80003800200 */
[----:B------:R-:W-:Y:S05]  /*4f10*/  @P6 BRA `(.L_x_43) ;  /* 0x0000000000306947 */ /* 0x000fea0003800000 */
[----:B0-----:R-:W-:-:S04]  /*4f20*/  @!P2 IADD3 R30, P6, PT, R138, R14, RZ ;  /* 0x0000000e8a1ea210 */ /* 0x001fc80007fde0ff */
[----:B-1----:R-:W-:Y:S02]  /*4f30*/  @!P2 IADD3.X R31, PT, PT, R139, R13, RZ, P6, !PT ;  /* 0x0000000d8b1fa210 */ /* 0x002fe400037fe4ff */
[----:B------:R-:W-:-:S04]  /*4f40*/  @!P3 IADD3 R28, P6, PT, R138, R14, RZ ;  /* 0x0000000e8a1cb210 */ /* 0x000fc80007fde0ff */
[----:B------:R-:W-:Y:S01]  /*4f50*/  @!P3 IADD3.X R29, PT, PT, R139, R13, RZ, P6, !PT ;  /* 0x0000000d8b1db210 */ /* 0x000fe200037fe4ff */
[----:B------:R-:W2:Y:S01]  /*4f60*/  @!P2 LDG.E.CONSTANT R31, desc[UR8][R30.64+0x4] ;  /* 0x000004081e1fa981 */ /* 0x000ea2000c1e9900 */
[----:B------:R-:W-:-:S04]  /*4f70*/  LOP3.LUT P6, RZ, R137, 0x2000, RZ, 0xc0, !PT ;  /* 0x0000200089ff7812 */ /* 0x000fc800078cc0ff */
[----:B------:R-:W3:Y:S09]  /*4f80*/  @!P3 LDG.E.CONSTANT R29, desc[UR8][R28.64+0x8] ;  /* 0x000008081c1db981 */ /* 0x000ef2000c1e9900 */
[----:B------:R-:W-:-:S06]  /*4f90*/  @!P6 IMAD.WIDE.U32 R32, R125, 0x4, R138 ;  /* 0x000000047d20e825 */ /* 0x000fcc00078e008a */
[----:B------:R-:W4:Y:S04]  /*4fa0*/  @!P6 LDG.E.CONSTANT R33, desc[UR8][R32.64] ;  /* 0x000000082021e981 */ /* 0x000f28000c1e9900 */
[----:B--2---:R2:W-:Y:S04]  /*4fb0*/  @!P2 STS [R134+0x88], R31 ;  /* 0x0000881f8600a388 */ /* 0x0045e80000000800 */
[----:B---3--:R2:W-:Y:S04]  /*4fc0*/  @!P3 STS [R134+0x8c], R29 ;  /* 0x00008c1d8600b388 */ /* 0x0085e80000000800 */
[----:B----4-:R2:W-:Y:S02]  /*4fd0*/  @!P6 STS [R134+0x84], R33 ;  /* 0x000084218600e388 */ /* 0x0105e40000000800 */
.L_x_43:
[----:B------:R-:W-:Y:S05]  /*4fe0*/  BSYNC.RECONVERGENT B0 ;  /* 0x0000000000007941 */ /* 0x000fea0003800200 */
.L_x_42:
[----:B------:R-:W-:Y:S01]  /*4ff0*/  ISETP.GT.U32.AND P6, PT, R131, 0xb, PT ;  /* 0x0000000b8300780c */ /* 0x000fe20003fc4070 */
[----:B------:R-:W-:-:S12]  /*5000*/  BSSY.RECONVERGENT B0, `(.L_x_44) ;  /* 0x000000e000007945 */ /* 0x000fd80003800200 */
[----:B------:R-:W-:Y:S05]  /*5010*/  @P6 BRA `(.L_x_45) ;  /* 0x0000000000306947 */ /* 0x000fea0003800000 */
[----:B0-----:R-:W-:-:S05]  /*5020*/  @!P0 IADD3 R30, P6, PT, R138, R12, RZ ;  /* 0x0000000c8a1e8210 */ /* 0x001fca0007fde0ff */
[----:B-12---:R-:W-:Y:S01]  /*5030*/  @!P0 IMAD.X R31, R139, 0x1, R11, P6 ;  /* 0x000000018b1f8824 */ /* 0x006fe200030e060b */
        /* <DEDUP_REMOVED lines=10> */
.L_x_45:
[----:B------:R-:W-:Y:S05]  /*50e0*/  BSYNC.RECONVERGENT B0 ;  /* 0x0000000000007941 */ /* 0x000fea0003800200 */
.L_x_44:
[----:B------:R-:W-:Y:S01]  /*50f0*/  ISETP.GT.U32.AND P6, PT, R130, 0xb, PT ;  /* 0x0000000b8200780c */ /* 0x000fe20003fc4070 */
[----:B------:R-:W-:-:S12]  /*5100*/  BSSY.RECONVERGENT B0, `(.L_x_46) ;  /* 0x000000e000007945 */ /* 0x000fd80003800200 */
[----:B------:R-:W-:Y:S05]  /*5110*/  @P6 BRA `(.L_x_47) ;  /* 0x0000000000306947 */ /* 0x000fea0003800000 */
[----:B0-----:R-:W-:-:S04]  /*5120*/  @!P4 IADD3 R30, P6, PT, R138, R10, RZ ;  /* 0x0000000a8a1ec210 */ /* 0x001fc80007fde0ff */
[----:B-12---:R-:W-:Y:S02]  /*5130*/  @!P4 IADD3.X R31, PT, PT, R139, R9, RZ, P6, !PT ;  /* 0x000000098b1fc210 */ /* 0x006fe400037fe4ff */
[----:B------:R-:W-:-:S04]  /*5140*/  @!P5 IADD3 R28, P6, PT, R138, R10, RZ ;  /* 0x0000000a8a1cd210 */ /* 0x000fc80007fde0ff */
[----:B------:R-:W2:Y:S01]  /*5150*/  @!P4 LDG.E.CONSTANT R31, desc[UR8][R30.64+0x4] ;  /* 0x000004081e1fc981 */ /* 0x000ea2000c1e9900 */
[----:B------:R-:W-:Y:S01]  /*5160*/  @!P5 IMAD.X R29, R139, 0x1, R9, P6 ;  /* 0x000000018b1dd824 */ /* 0x000fe200030e0609 */
[----:B------:R-:W-:-:S05]  /*5170*/  LOP3.LUT P6, RZ, R137, 0x4, RZ, 0xc0, !PT ;  /* 0x0000000489ff7812 */ /* 0x000fca00078cc0ff */
[----:B------:R-:W3:Y:S08]  /*5180*/  @!P5 LDG.E.CONSTANT R29, desc[UR8][R28.64+0x8] ;  /* 0x000008081c1dd981 */ /* 0x000ef0000c1e9900 */
[----:B------:R-:W-:-:S06]  /*5190*/  @!P6 IMAD.WIDE.U32 R32, R127, 0x4, R138 ;  /* 0x000000047f20e825 */ /* 0x000fcc00078e008a */
[----:B------:R-:W4:Y:S04]  /*51a0*/  @!P6 LDG.E.CONSTANT R33, desc[UR8][R32.64] ;  /* 0x000000082021e981 */ /* 0x000f28000c1e9900 */
[----:B--2---:R0:W-:Y:S04]  /*51b0*/  @!P4 STS [R134+0xa0], R31 ;  /* 0x0000a01f8600c388 */ /* 0x0041e80000000800 */
[----:B---3--:R0:W-:Y:S04]  /*51c0*/  @!P5 STS [R134+0xa4], R29 ;  /* 0x0000a41d8600d388 */ /* 0x0081e80000000800 */
[----:B----4-:R0:W-:Y:S02]  /*51d0*/  @!P6 STS [R134+0x9c], R33 ;  /* 0x00009c218600e388 */ /* 0x0101e40000000800 */
.L_x_47:
[----:B------:R-:W-:Y:S05]  /*51e0*/  BSYNC.RECONVERGENT B0 ;  /* 0x0000000000007941 */ /* 0x000fea0003800200 */
.L_x_46:
[----:B------:R-:W-:Y:S01]  /*51f0*/  BAR.SYNC.DEFER_BLOCKING 0x0 ;  /* 0x0000000000007b1d */ /* 0x000fe20000010000 */
[----:B------:R-:W-:Y:S01]  /*5200*/  UIADD3 UR5, UP0, UPT, UR5, 0xc400, URZ ;  /* 0x0000c40005057890 */ /* 0x000fe2000ff1e0ff */
[----:B------:R-:W-:Y:S01]  /*5210*/  IADD3 R138, P6, PT, R138, 0x240, RZ ;  /* 0x000002408a8a7810 */ /* 0x000fe20007fde0ff */
[----:B------:R-:W-:Y:S02]  /*5220*/  UIADD3 UR4, UPT, UPT, UR4, 0x1, URZ ;  /* 0x0000000104047890 */ /* 0x000fe4000fffe0ff */
[----:B------:R-:W-:Y:S01]  /*5230*/  UIADD3.X UR6, UPT, UPT, URZ, UR6, URZ, UP0, !UPT ;  /* 0x00000006ff067290 */ /* 0x000fe200087fe4ff */
[----:B------:R-:W-:Y:S01]  /*5240*/  IADD3.X R139, PT, PT, RZ, R139, RZ, P6, !PT ;  /* 0x0000008bff8b7210 */ /* 0x000fe200037fe4ff */
[----:B------:R-:W-:Y:S01]  /*5250*/  UISETP.NE.AND UP0, UPT, UR4, 0xa, UPT ;  /* 0x0000000a0400788c */ /* 0x000fe2000bf05270 */
[----:B0-----:R-:W-:Y:S04]  /*5260*/  LDS R44, [R129] ;  /* 0x00000000812c7984 */ /* 0x001fe80000000800 */
[----:B------:R-:W0:Y:S04]  /*5270*/  LDS.128 R36, [R128+0x6c0] ;  /* 0x0006c00080247984 */ /* 0x000e280000000c00 */
[----:B------:R-:W-:Y:S04]  /*5280*/  LDS R46, [R129+0xc0] ;  /* 0x0000c000812e7984 */ /* 0x000fe80000000800 */
[----:B------:R-:W3:Y:S04]  /*5290*/  LDS.128 R40, [R128] ;  /* 0x0000000080287984 */ /* 0x000ee80000000c00 */
[----:B-12---:R-:W1:Y:S04]  /*52a0*/  LDS.128 R32, [R128+0x480] ;  /* 0x0004800080207984 */ /* 0x006e680000000c00 */
[----:B------:R-:W2:Y:S04]  /*52b0*/  LDS.128 R56, [R128+0x6e0] ;  /* 0x0006e00080387984 */ /* 0x000ea80000000c00 */
[----:B------:R-:W4:Y:S04]  /*52c0*/  LDS.128 R60, [R128+0x20] ;  /* 0x00002000803c7984 */ /* 0x000f280000000c00 */
[----:B------:R-:W5:Y:S04]  /*52d0*/  LDS.128 R52, [R128+0x4a0] ;  /* 0x0004a00080347984 */ /* 0x000f680000000c00 */
[----:B------:R-:W5:Y:S04]  /*52e0*/  LDS R45, [R129+0x4] ;  /* 0x00000400812d7984 */ /* 0x000f680000000800 */
[----:B------:R-:W5:Y:S04]  /*52f0*/  LDS.128 R28, [R128+0x240] ;  /* 0x00024000801c7984 */ /* 0x000f680000000c00 */
[----:B------:R-:W5:Y:S04]  /*5300*/  LDS R47, [R129+0xc4] ;  /* 0x0000c400812f7984 */ /* 0x000f680000000800 */
[----:B------:R-:W5:Y:S01]  /*5310*/  LDS.128 R64, [R128+0x260] ;  /* 0x0002600080407984 */ /* 0x000f620000000c00 */
[----:B0-----:R-:W-:-:S03]  /*5320*/  FFMA R36, R44, R36, R87 ;  /* 0x000000242c247223 */ /* 0x001fc60000000057 */
[----:B------:R-:W0:Y:S04]  /*5330*/  LDS R48, [R129+0x8] ;  /* 0x0000080081307984 */ /* 0x000e280000000800 */
[----:B------:R-:W0:Y:S01]  /*5340*/  LDS R50, [R129+0xc8] ;  /* 0x0000c80081327984 */ /* 0x000e220000000800 */
[----:B---3--:R-:W-:-:S03]  /*5350*/  FFMA R69, R44, R40, R69 ;  /* 0x000000282c457223 */ /* 0x008fc60000000045 */
[----:B------:R-:W3:Y:S01]  /*5360*/  LDS R49, [R129+0x40] ;  /* 0x0000400081317984 */ /* 0x000ee20000000800 */
[----:B-1----:R-:W-:Y:S01]  /*5370*/  FFMA R32, R44, R32, R83 ;  /* 0x000000202c207223 */ /* 0x002fe20000000053 */
[C---:B--2---:R-:W-:Y:S02]  /*5380*/  FFMA R36, R46.reuse, R57, R36 ;  /* 0x000000392e247223 */ /* 0x044fe40000000024 */
[----:B------:R-:W-:Y:S01]  /*5390*/  LDS.128 R84, [R128+0x10] ;  /* 0x0000100080547984 */ /* 0x000fe20000000c00 */
[----:B----4-:R-:W-:-:S03]  /*53a0*/  FFMA R40, R46, R61, R69 ;  /* 0x0000003d2e287223 */ /* 0x010fc60000000045 */
[----:B------:R-:W-:Y:S01]  /*53b0*/  LDS.128 R80, [R128+0x6f0] ;  /* 0x0006f00080507984 */ /* 0x000fe20000000c00 */
[----:B-----5:R-:W-:-:S03]  /*53c0*/  FFMA R32, R46, R53, R32 ;  /* 0x000000352e207223 */ /* 0x020fc60000000020 */
[----:B------:R-:W-:Y:S01]  /*53d0*/  LDS.128 R68, [R128+0x30] ;  /* 0x0000300080447984 */ /* 0x000fe20000000c00 */
[C---:B------:R-:W-:Y:S01]  /*53e0*/  FFMA R37, R45.reuse, R37, R36 ;  /* 0x000000252d257223 */ /* 0x040fe20000000024 */
[C---:B------:R-:W-:Y:S01]  /*53f0*/  FFMA R40, R45.reuse, R41, R40 ;  /* 0x000000292d287223 */ /* 0x040fe20000000028 */
[----:B------:R-:W-:Y:S01]  /*5400*/  FFMA R33, R45, R33, R32 ;  /* 0x000000212d217223 */ /* 0x000fe20000000020 */
[----:B------:R-:W-:Y:S01]  /*5410*/  LDS.128 R72, [R128+0x270] ;  /* 0x0002700080487984 */ /* 0x000fe20000000c00 */
[----:B------:R-:W-:-:S03]  /*5420*/  FFMA R28, R44, R28, R79 ;  /* 0x0000001c2c1c7223 */ /* 0x000fc6000000004f */
[----:B------:R-:W-:Y:S01]  /*5430*/  LDS.128 R76, [R128+0x4b0] ;  /* 0x0004b000804c7984 */ /* 0x000fe20000000c00 */
[C---:B------:R-:W-:Y:S01]  /*5440*/  FFMA R37, R47.reuse, R58, R37 ;  /* 0x0000003a2f257223 */ /* 0x040fe20000000025 */
[C---:B------:R-:W-:Y:S01]  /*5450*/  FFMA R41, R47.reuse, R62, R40 ;  /* 0x0000003e2f297223 */ /* 0x040fe20000000028 */
[----:B------:R-:W-:Y:S01]  /*5460*/  FFMA R33, R47, R54, R33 ;  /* 0x000000362f217223 */ /* 0x000fe20000000021 */
[----:B------:R-:W-:Y:S01]  /*5470*/  LDS R40, [R129+0x104] ;  /* 0x0001040081287984 */ /* 0x000fe20000000800 */
[----:B------:R-:W-:-:S03]  /*5480*/  FFMA R28, R46, R65, R28 ;  /* 0x000000412e1c7223 */ /* 0x000fc6000000001c */
[----:B------:R-:W-:Y:S01]  /*5490*/  LDS.128 R88, [R128+0x250] ;  /* 0x0002500080587984 */ /* 0x000fe20000000c00 */
[C---:B0-----:R-:W-:Y:S01]  /*54a0*/  FFMA R38, R48.reuse, R38, R37 ;  /* 0x0000002630267223 */ /* 0x041fe20000000025 */
[----:B------:R-:W-:Y:S01]  /*54b0*/  FFMA R29, R45, R29, R28 ;  /* 0x0000001d2d1d7223 */ /* 0x000fe2000000001c */
[C---:B------:R-:W-:Y:S01]  /*54c0*/  FFMA R41, R48.reuse, R42, R41 ;  /* 0x0000002a30297223 */ /* 0x040fe20000000029 */
[----:B------:R-:W-:Y:S01]  /*54d0*/  FFMA R34, R48, R34, R33 ;  /* 0x0000002230227223 */ /* 0x000fe20000000021 */
[C---:B------:R-:W-:Y:S01]  /*54e0*/  FFMA R38, R50.reuse, R59, R38 ;  /* 0x0000003b32267223 */ /* 0x040fe20000000026 */
[----:B------:R-:W-:Y:S01]  /*54f0*/  FFMA R29, R47, R66, R29 ;  /* 0x000000422f1d7223 */ /* 0x000fe2000000001d */
[----:B------:R-:W0:Y:S01]  /*5500*/  LDS R37, [R129+0x100] ;  /* 0x0001000081257984 */ /* 0x000e220000000800 */
[C---:B------:R-:W-:Y:S01]  /*5510*/  FFMA R28, R50.reuse, R63, R41 ;  /* 0x0000003f321c7223 */ /* 0x040fe20000000029 */
[----:B------:R-:W-:Y:S01]  /*5520*/  FFMA R34, R50, R55, R34 ;  /* 0x0000003732227223 */ /* 0x000fe20000000022 */
[----:B------:R-:W-:Y:S01]  /*5530*/  FFMA R30, R48, R30, R29 ;  /* 0x0000001e301e7223 */ /* 0x000fe2000000001d */
[C---:B---3--:R-:W-:Y:S01]  /*5540*/  FFMA R39, R49.reuse, R39, R38 ;  /* 0x0000002731277223 */ /* 0x048fe20000000026 */
[C---:B------:R-:W-:Y:S01]  /*5550*/  FFMA R36, R49.reuse, R43, R28 ;  /* 0x0000002b31247223 */ /* 0x040fe2000000001c */
[----:B------:R-:W1:Y:S01]  /*5560*/  LDS R38, [R129+0x44] ;  /* 0x0000440081267984 */ /* 0x000e620000000800 */
[----:B------:R-:W-:Y:S01]  /*5570*/  FFMA R30, R50, R67, R30 ;  /* 0x00000043321e7223 */ /* 0x000fe2000000001e */
[----:B------:R-:W-:-:S02]  /*5580*/  FFMA R43, R49, R35, R34 ;  /* 0x00000023312b7223 */ /* 0x000fc40000000022 */
[----:B------:R-:W2:Y:S01]  /*5590*/  LDS.128 R32, [R128+0x490] ;  /* 0x0004900080207984 */ /* 0x000ea20000000c00 */
[----:B------:R-:W-:-:S03]  /*55a0*/  FFMA R41, R49, R31, R30 ;  /* 0x0000001f31297223 */ /* 0x000fc6000000001e */
[----:B------:R-:W3:Y:S04]  /*55b0*/  LDS R47, [R129+0x48] ;  /* 0x00004800812f7984 */ /* 0x000ee80000000800 */
[----:B------:R-:W4:Y:S04]  /*55c0*/  LDS.128 R28, [R128+0x6d0] ;  /* 0x0006d000801c7984 */ /* 0x000f280000000c00 */
[----:B------:R-:W5:Y:S04]  /*55d0*/  LDS R49, [R129+0x108] ;  /* 0x0001080081317984 */ /* 0x000f680000000800 */
[----:B------:R-:W5:Y:S04]  /*55e0*/  LDS R53, [R129+0x80] ;  /* 0x0000800081357984 */ /* 0x000f680000000800 */
[----:B------:R-:W5:Y:S04]  /*55f0*/  LDS R58, [R129+0x140] ;  /* 0x00014000813a7984 */ /* 0x000f680000000800 */
[----:B------:R-:W5:Y:S04]  /*5600*/  LDS R54, [R129+0x84] ;  /* 0x0000840081367984 */ /* 0x000f680000000800 */
[----:B------:R-:W-:Y:S01]  /*5610*/  LDS R55, [R129+0x144] ;  /* 0x0001440081377984 */ /* 0x000fe20000000800 */
[C---:B0-----:R-:W-:Y:S01]  /*5620*/  FFMA R45, R37.reuse, R68, R36 ;  /* 0x00000044252d7223 */ /* 0x041fe20000000024 */
[C---:B------:R-:W-:Y:S01]  /*5630*/  FFMA R43, R37.reuse, R76, R43 ;  /* 0x0000004c252b7223 */ /* 0x040fe2000000002b */
[C---:B------:R-:W-:Y:S01]  /*5640*/  FFMA R39, R37.reuse, R80, R39 ;  /* 0x0000005025277223 */ /* 0x040fe20000000027 */
[----:B------:R-:W-:Y:S01]  /*5650*/  FFMA R41, R37, R72, R41 ;  /* 0x0000004825297223 */ /* 0x000fe20000000029 */
[----:B------:R-:W-:Y:S01]  /*5660*/  LDS R62, [R129+0x88] ;  /* 0x00008800813e7984 */ /* 0x000fe20000000800 */
[----:B-1----:R-:W-:-:S02]  /*5670*/  FFMA R45, R38, R84, R45 ;  /* 0x00000054262d7223 */ /* 0x002fc4000000002d */
[C---:B------:R-:W-:Y:S01]  /*5680*/  FFMA R88, R38.reuse, R88, R41 ;  /* 0x0000005826587223 */ /* 0x040fe20000000029 */
[----:B------:R-:W-:Y:S01]  /*5690*/  LDS R66, [R129+0x148] ;  /* 0x0001480081427984 */ /* 0x000fe20000000800 */
[----:B--2---:R-:W-:Y:S01]  /*56a0*/  FFMA R32, R38, R32, R43 ;  /* 0x0000002026207223 */ /* 0x004fe2000000002b */
[C---:B------:R-:W-:Y:S01]  /*56b0*/  FFMA R36, R40.reuse, R69, R45 ;  /* 0x0000004528247223 */ /* 0x040fe2000000002d */
[C---:B------:R-:W-:Y:S02]  /*56c0*/  FFMA R88, R40.reuse, R73, R88 ;  /* 0x0000004928587223 */ /* 0x040fe40000000058 */
[----:B------:R-:W-:Y:S01]  /*56d0*/  FFMA R32, R40, R77, R32 ;  /* 0x0000004d28207223 */ /* 0x000fe20000000020 */
[C---:B---3--:R-:W-:Y:S01]  /*56e0*/  FFMA R36, R47.reuse, R85, R36 ;  /* 0x000000552f247223 */ /* 0x048fe20000000024 */
[C---:B------:R-:W-:Y:S01]  /*56f0*/  FFMA R89, R47.reuse, R89, R88 ;  /* 0x000000592f597223 */ /* 0x040fe20000000058 */
[----:B----4-:R-:W-:Y:S01]  /*5700*/  FFMA R28, R38, R28, R39 ;  /* 0x0000001c261c7223 */ /* 0x010fe20000000027 */
[----:B------:R-:W-:Y:S01]  /*5710*/  FFMA R33, R47, R33, R32 ;  /* 0x000000212f217223 */ /* 0x000fe20000000020 */
[----:B-----5:R-:W-:-:S02]  /*5720*/  FFMA R36, R49, R70, R36 ;  /* 0x0000004631247223 */ /* 0x020fc40000000024 */
[----:B------:R-:W-:Y:S01]  /*5730*/  FFMA R28, R40, R81, R28 ;  /* 0x00000051281c7223 */ /* 0x000fe2000000001c */
[----:B------:R-:W-:Y:S01]  /*5740*/  FFMA R78, R49, R78, R33 ;  /* 0x0000004e314e7223 */ /* 0x000fe20000000021 */
[----:B------:R-:W0:Y:S01]  /*5750*/  LDS.128 R40, [R128+0x4c0] ;  /* 0x0004c00080287984 */ /* 0x000e220000000c00 */
[----:B------:R-:W-:Y:S01]  /*5760*/  FFMA R33, R53, R86, R36 ;  /* 0x0000005635217223 */ /* 0x000fe20000000024 */
[----:B------:R-:W-:Y:S01]  /*5770*/  FFMA R29, R47, R29, R28 ;  /* 0x0000001d2f1d7223 */ /* 0x000fe2000000001c */
[----:B------:R-:W-:Y:S01]  /*5780*/  FFMA R89, R49, R74, R89 ;  /* 0x0000004a31597223 */ /* 0x000fe20000000059 */
[----:B------:R-:W1:Y:S01]  /*5790*/  LDS.128 R36, [R128+0x280] ;  /* 0x0002800080247984 */ /* 0x000e620000000c00 */
[----:B------:R-:W-:Y:S01]  /*57a0*/  FFMA R34, R53, R34, R78 ;  /* 0x0000002235227223 */ /* 0x000fe2000000004e */
[----:B------:R-:W-:Y:S01]  /*57b0*/  FFMA R29, R49, R82, R29 ;  /* 0x00000052311d7223 */ /* 0x000fe2000000001d */
[C---:B------:R-:W-:Y:S01]  /*57c0*/  FFMA R33, R58.reuse, R71, R33 ;  /* 0x000000473a217223 */ /* 0x040fe20000000021 */
[----:B------:R-:W2:Y:S01]  /*57d0*/  LDS.128 R44, [R128+0x40] ;  /* 0x00004000802c7984 */ /* 0x000ea20000000c00 */
[----:B------:R-:W-:Y:S01]  /*57e0*/  FFMA R34, R58, R79, R34 ;  /* 0x0000004f3a227223 */ /* 0x000fe20000000022 */
[C---:B------:R-:W-:Y:S01]  /*57f0*/  FFMA R30, R53.reuse, R30, R29 ;  /* 0x0000001e351e7223 */ /* 0x040fe2000000001d */
[----:B------:R-:W-:Y:S01]  /*5800*/  FFMA R90, R53, R90, R89 ;  /* 0x0000005a355a7223 */ /* 0x000fe20000000059 */
[----:B------:R-:W3:Y:S01]  /*5810*/  LDS.128 R48, [R128+0x700] ;  /* 0x0007000080307984 */ /* 0x000ee20000000c00 */
[----:B------:R-:W-:Y:S01]  /*5820*/  FFMA R28, R54, R87, R33 ;  /* 0x00000057361c7223 */ /* 0x000fe20000000021 */
[C---:B------:R-:W-:Y:S01]  /*5830*/  FFMA R83, R58.reuse, R83, R30 ;  /* 0x000000533a537223 */ /* 0x040fe2000000001e */
[----:B------:R-:W-:Y:S01]  /*5840*/  FFMA R90, R58, R75, R90 ;  /* 0x0000004b3a5a7223 */ /* 0x000fe2000000005a */
[----:B------:R-:W4:Y:S01]  /*5850*/  LDS R30, [R129+0x180] ;  /* 0x00018000811e7984 */ /* 0x000f220000000800 */
[C---:B------:R-:W-:Y:S01]  /*5860*/  FFMA R29, R54.reuse, R35, R34 ;  /* 0x00000023361d7223 */ /* 0x040fe20000000022 */
[C---:B------:R-:W-:Y:S01]  /*5870*/  FFMA R31, R54.reuse, R31, R83 ;  /* 0x0000001f361f7223 */ /* 0x040fe20000000053 */
[----:B------:R-:W-:Y:S01]  /*5880*/  FFMA R91, R54, R91, R90 ;  /* 0x0000005b365b7223 */ /* 0x000fe2000000005a */
[----:B------:R-:W-:Y:S04]  /*5890*/  LDS R58, [R129+0x240] ;  /* 0x00024000813a7984 */ /* 0x000fe80000000800 */
[----:B------:R-:W5:Y:S04]  /*58a0*/  LDS.128 R32, [R128+0x4e0] ;  /* 0x0004e00080207984 */ /* 0x000f680000000c00 */
[----:B------:R-:W5:Y:S04]  /*58b0*/  LDS.128 R68, [R128+0x60] ;  /* 0x0000600080447984 */ /* 0x000f680000000c00 */
[----:B------:R-:W5:Y:S04]  /*58c0*/  LDS.128 R72, [R128+0x2a0] ;  /* 0x0002a00080487984 */ /* 0x000f680000000c00 */
[----:B------:R-:W5:Y:S01]  /*58d0*/  LDS.128 R76, [R128+0x720] ;  /* 0x00072000804c7984 */ /* 0x000f620000000c00 */
[----:B0-----:R-:W-:-:S03]  /*58e0*/  FFMA R29, R55, R40, R29 ;  /* 0x00000028371d7223 */ /* 0x001fc6000000001d */
[----:B------:R-:W-:Y:S01]  /*58f0*/  LDS.128 R80, [R128+0x730] ;  /* 0x0007300080507984 */ /* 0x000fe20000000c00 */
[C---:B-1----:R-:W-:Y:S01]  /*5900*/  FFMA R91, R55.reuse, R36, R91 ;  /* 0x00000024375b7223 */ /* 0x042fe2000000005b */
[C---:B------:R-:W-:Y:S02]  /*5910*/  FFMA R52, R62.reuse, R52, R29 ;  /* 0x000000343e347223 */ /* 0x040fe4000000001d */
[----:B------:R-:W-:Y:S01]  /*5920*/  LDS.128 R84, [R128+0x4d0] ;  /* 0x0004d00080547984 */ /* 0x000fe20000000c00 */
[----:B------:R-:W-:Y:S01]  /*5930*/  FFMA R64, R62, R64, R91 ;  /* 0x000000403e407223 */ /* 0x000fe2000000005b */
[C---:B--2---:R-:W-:Y:S01]  /*5940*/  FFMA R53, R55.reuse, R44, R28 ;  /* 0x0000002c37357223 */ /* 0x044fe2000000001c */
[C---:B------:R-:W-:Y:S01]  /*5950*/  FFMA R41, R66.reuse, R41, R52 ;  /* 0x0000002942297223 */ /* 0x040fe20000000034 */
[----:B------:R-:W-:Y:S01]  /*5960*/  LDS R44, [R129+0x188] ;  /* 0x00018800812c7984 */ /* 0x000fe20000000800 */
[----:B---3--:R-:W-:Y:S01]  /*5970*/  FFMA R31, R55, R48, R31 ;  /* 0x00000030371f7223 */ /* 0x008fe2000000001f */
[----:B------:R-:W-:Y:S01]  /*5980*/  FFMA R37, R66, R37, R64 ;  /* 0x0000002542257223 */ /* 0x000fe20000000040 */
[C---:B------:R-:W-:Y:S01]  /*5990*/  FFMA R53, R62.reuse, R60, R53 ;  /* 0x0000003c3e357223 */ /* 0x040fe20000000035 */
[----:B------:R-:W-:Y:S01]  /*59a0*/  LDS.128 R88, [R128+0x710] ;  /* 0x0007100080587984 */ /* 0x000fe20000000c00 */
[----:B------:R-:W-:Y:S01]  /*59b0*/  FFMA R56, R62, R56, R31 ;  /* 0x000000383e387223 */ /* 0x000fe2000000001f */
[----:B----4-:R-:W-:Y:S01]  /*59c0*/  FFMA R38, R30, R38, R37 ;  /* 0x000000261e267223 */ /* 0x010fe20000000025 */
[----:B------:R-:W-:Y:S01]  /*59d0*/  FFMA R45, R66, R45, R53 ;  /* 0x0000002d422d7223 */ /* 0x000fe20000000035 */
[----:B------:R-:W-:Y:S01]  /*59e0*/  FFMA R42, R30, R42, R41 ;  /* 0x0000002a1e2a7223 */ /* 0x000fe20000000029 */
[----:B------:R-:W-:Y:S01]  /*59f0*/  FFMA R49, R66, R49, R56 ;  /* 0x0000003142317223 */ /* 0x000fe20000000038 */
[----:B------:R-:W0:Y:S01]  /*5a00*/  LDS R37, [R129+0x184] ;  /* 0x0001840081257984 */ /* 0x000e220000000800 */
[----:B------:R-:W-:-:S02]  /*5a10*/  FFMA R45, R30, R46, R45 ;  /* 0x0000002e1e2d7223 */ /* 0x000fc4000000002d */
[----:B------:R-:W-:Y:S01]  /*5a20*/  FFMA R49, R30, R50, R49 ;  /* 0x000000321e317223 */ /* 0x000fe20000000031 */
[C---:B-----5:R-:W-:Y:S01]  /*5a30*/  FFMA R42, R58.reuse, R35, R42 ;  /* 0x000000233a2a7223 */ /* 0x060fe2000000002a */
[----:B------:R-:W-:Y:S01]  /*5a40*/  LDS.128 R28, [R128+0x70] ;  /* 0x00007000801c7984 */ /* 0x000fe20000000c00 */
[----:B------:R-:W-:-:S03]  /*5a50*/  FFMA R36, R58, R71, R45 ;  /* 0x000000473a247223 */ /* 0x000fc6000000002d */
[----:B------:R-:W1:Y:S01]  /*5a60*/  LDS R35, [R129+0x244] ;  /* 0x0002440081237984 */ /* 0x000e620000000800 */
[----:B------:R-:W-:-:S03]  /*5a70*/  FFMA R38, R58, R75, R38 ;  /* 0x0000004b3a267223 */ /* 0x000fc60000000026 */
[----:B------:R-:W2:Y:S01]  /*5a80*/  LDS.128 R60, [R128+0x2b0] ;  /* 0x0002b000803c7984 */ /* 0x000ea20000000c00 */
[----:B------:R-:W-:-:S03]  /*5a90*/  FFMA R40, R58, R79, R49 ;  /* 0x0000004f3a287223 */ /* 0x000fc60000000031 */
[----:B------:R-:W3:Y:S04]  /*5aa0*/  LDS.128 R56, [R128+0x4f0] ;  /* 0x0004f00080387984 */ /* 0x000ee80000000c00 */
[----:B------:R-:W4:Y:S04]  /*5ab0*/  LDS.128 R64, [R128+0x290] ;  /* 0x0002900080407984 */ /* 0x000f280000000c00 */
[----:B------:R-:W5:Y:S01]  /*5ac0*/  LDS.128 R52, [R128+0x50] ;  /* 0x0000500080347984 */ /* 0x000f620000000c00 */
[C---:B0-----:R-:W-:Y:S01]  /*5ad0*/  FFMA R36, R37.reuse, R47, R36 ;  /* 0x0000002f25247223 */ /* 0x041fe20000000024 */
[C---:B------:R-:W-:Y:S01]  /*5ae0*/  FFMA R39, R37.reuse, R39, R38 ;  /* 0x0000002725277223 */ /* 0x040fe20000000026 */
[C---:B------:R-:W-:Y:S01]  /*5af0*/  FFMA R43, R37.reuse, R43, R42 ;  /* 0x0000002b252b7223 */ /* 0x040fe2000000002a */
[----:B------:R-:W-:Y:S01]  /*5b00*/  FFMA R51, R37, R51, R40 ;  /* 0x0000003325337223 */ /* 0x000fe20000000028 */
[----:B------:R-:W-:Y:S01]  /*5b10*/  LDS R38, [R129+0x1c4] ;  /* 0x0001c40081267984 */ /* 0x000fe20000000800 */
[----:B-1----:R-:W-:-:S02]  /*5b20*/  FFMA R37, R35, R28, R36 ;  /* 0x0000001c23257223 */ /* 0x002fc40000000024 */
[C---:B------:R-:W-:Y:S01]  /*5b30*/  FFMA R51, R35.reuse, R80, R51 ;  /* 0x0000005023337223 */ /* 0x040fe20000000033 */
[----:B------:R-:W0:Y:S01]  /*5b40*/  LDS R28, [R129+0x248] ;  /* 0x00024800811c7984 */ /* 0x000e220000000800 */
[C---:B--2---:R-:W-:Y:S02]  /*5b50*/  FFMA R39, R35.reuse, R60, R39 ;  /* 0x0000003c23277223 */ /* 0x044fe40000000027 */
[----:B------:R-:W-:Y:S02]  /*5b60*/  FFMA R88, R44, R88, R51 ;  /* 0x000000582c587223 */ /* 0x000fe40000000033 */
[----:B------:R-:W-:Y:S01]  /*5b70*/  LDS.128 R48, [R128+0x740] ;  /* 0x0007400080307984 */ /* 0x000fe20000000c00 */
[----:B---3--:R-:W-:-:S03]  /*5b80*/  FFMA R43, R35, R56, R43 ;  /* 0x00000038232b7223 */ /* 0x008fc6000000002b */
[----:B------:R-:W1:Y:S01]  /*5b90*/  LDS R35, [R129+0x1c0] ;  /* 0x0001c00081237984 */ /* 0x000e620000000800 */
[C---:B----4-:R-:W-:Y:S01]  /*5ba0*/  FFMA R64, R44.reuse, R64, R39 ;  /* 0x000000402c407223 */ /* 0x050fe20000000027 */
[C---:B------:R-:W-:Y:S02]  /*5bb0*/  FFMA R84, R44.reuse, R84, R43 ;  /* 0x000000542c547223 */ /* 0x040fe4000000002b */
[----:B------:R-:W2:Y:S01]  /*5bc0*/  LDS R39, [R129+0x280] ;  /* 0x0002800081277984 */ /* 0x000ea20000000800 */
[----:B-----5:R-:W-:-:S03]  /*5bd0*/  FFMA R37, R44, R52, R37 ;  /* 0x000000342c257223 */ /* 0x020fc60000000025 */
[----:B------:R-:W3:Y:S04]  /*5be0*/  LDS R52, [R129+0x284] ;  /* 0x0002840081347984 */ /* 0x000ee80000000800 */
[----:B------:R-:W-:Y:S04]  /*5bf0*/  LDS.128 R44, [R128+0x80] ;  /* 0x00008000802c7984 */ /* 0x000fe80000000c00 */
[----:B------:R-:W-:Y:S04]  /*5c00*/  LDS.128 R40, [R128+0x500] ;  /* 0x0005000080287984 */ /* 0x000fe80000000c00 */
[----:B------:R-:W-:Y:S01]  /*5c10*/  LDS R56, [R129+0x208] ;  /* 0x0002080081387984 */ /* 0x000fe20000000800 */
[C---:B0-----:R-:W-:Y:S01]  /*5c20*/  FFMA R36, R28.reuse, R29, R37 ;  /* 0x0000001d1c247223 */ /* 0x041fe20000000025 */
[C---:B------:R-:W-:Y:S01]  /*5c30*/  FFMA R64, R28.reuse, R61, R64 ;  /* 0x0000003d1c407223 */ /* 0x040fe20000000040 */
[C---:B------:R-:W-:Y:S01]  /*5c40*/  FFMA R84, R28.reuse, R57, R84 ;  /* 0x000000391c547223 */ /* 0x040fe20000000054 */
[----:B------:R-:W-:Y:S01]  /*5c50*/  FFMA R88, R28, R81, R88 ;  /* 0x000000511c587223 */ /* 0x000fe20000000058 */
[----:B------:R-:W-:Y:S01]  /*5c60*/  LDS R57, [R129+0x204] ;  /* 0x0002040081397984 */ /* 0x000fe20000000800 */
[C---:B-1----:R-:W-:Y:S01]  /*5c70*/  FFMA R36, R35.reuse, R53, R36 ;  /* 0x0000003523247223 */ /* 0x042fe20000000024 */
[C---:B------:R-:W-:Y:S01]  /*5c80*/  FFMA R65, R35.reuse, R65, R64 ;  /* 0x0000004123417223 */ /* 0x040fe20000000040 */
[C---:B------:R-:W-:Y:S01]  /*5c90*/  FFMA R85, R35.reuse, R85, R84 ;  /* 0x0000005523557223 */ /* 0x040fe20000000054 */
[----:B------:R-:W-:Y:S01]  /*5ca0*/  FFMA R89, R35, R89, R88 ;  /* 0x0000005923597223 */ /* 0x000fe20000000058 */
[----:B------:R-:W-:Y:S01]  /*5cb0*/  LDS R53, [R129+0x288] ;  /* 0x0002880081357984 */ /* 0x000fe20000000800 */
[C---:B--2---:R-:W-:Y:S01]  /*5cc0*/  FFMA R29, R39.reuse, R30, R36 ;  /* 0x0000001e271d7223 */ /* 0x044fe20000000024 */
[C---:B------:R-:W-:Y:S01]  /*5cd0*/  FFMA R65, R39.reuse, R62, R65 ;  /* 0x0000003e27417223 */ /* 0x040fe20000000041 */
[C---:B------:R-:W-:Y:S01]  /*5ce0*/  FFMA R85, R39.reuse, R58, R85 ;  /* 0x0000003a27557223 */ /* 0x040fe20000000055 */
[----:B------:R-:W0:Y:S01]  /*5cf0*/  LDS R35, [R129+0x1c8] ;  /* 0x0001c80081237984 */ /* 0x000e220000000800 */
[----:B------:R-:W-:Y:S01]  /*5d00*/  FFMA R89, R39, R82, R89 ;  /* 0x0000005227597223 */ /* 0x000fe20000000059 */
[C---:B------:R-:W-:Y:S01]  /*5d10*/  FFMA R29, R38.reuse, R54, R29 ;  /* 0x00000036261d7223 */ /* 0x040fe2000000001d */
[C---:B------:R-:W-:Y:S01]  /*5d20*/  FFMA R66, R38.reuse, R66, R65 ;  /* 0x0000004226427223 */ /* 0x040fe20000000041 */
[----:B------:R-:W1:Y:S01]  /*5d30*/  LDS R30, [R129+0x200] ;  /* 0x00020000811e7984 */ /* 0x000e620000000800 */
[C---:B------:R-:W-:Y:S01]  /*5d40*/  FFMA R86, R38.reuse, R86, R85 ;  /* 0x0000005626567223 */ /* 0x040fe20000000055 */
[----:B------:R-:W-:Y:S01]  /*5d50*/  FFMA R90, R38, R90, R89 ;  /* 0x0000005a265a7223 */ /* 0x000fe20000000059 */
[C---:B---3--:R-:W-:Y:S01]  /*5d60*/  FFMA R28, R52.reuse, R31, R29 ;  /* 0x0000001f341c7223 */ /* 0x048fe2000000001d */
[----:B------:R-:W2:Y:S01]  /*5d70*/  LDS.128 R36, [R128+0x2c0] ;  /* 0x0002c00080247984 */ /* 0x000ea20000000c00 */
[C---:B------:R-:W-:Y:S01]  /*5d80*/  FFMA R86, R52.reuse, R59, R86 ;  /* 0x0000003b34567223 */ /* 0x040fe20000000056 */
[C---:B------:R-:W-:Y:S01]  /*5d90*/  FFMA R66, R52.reuse, R63, R66 ;  /* 0x0000003f34427223 */ /* 0x040fe20000000042 */
[----:B------:R-:W-:Y:S01]  /*5da0*/  FFMA R90, R52, R83, R90 ;  /* 0x00000053345a7223 */ /* 0x000fe2000000005a */
[----:B------:R-:W3:Y:S04]  /*5db0*/  LDS R54, [R129+0x2c0] ;  /* 0x0002c00081367984 */ /* 0x000ee80000000800 */
[----:B------:R-:W4:Y:S04]  /*5dc0*/  LDS R31, [R129+0x2c4] ;  /* 0x0002c400811f7984 */ /* 0x000f280000000800 */
[----:B------:R-:W-:Y:S04]  /*5dd0*/  LDS.128 R60, [R128+0x90] ;  /* 0x00009000803c7984 */ /* 0x000fe80000000c00 */
[----:B------:R-:W-:Y:S01]  /*5de0*/  LDS.128 R80, [R128+0x310] ;  /* 0x0003100080507984 */ /* 0x000fe20000000c00 */
[C---:B0-----:R-:W-:Y:S01]  /*5df0*/  FFMA R28, R35.reuse, R55, R28 ;  /* 0x00000037231c7223 */ /* 0x041fe2000000001c */
[C---:B------:R-:W-:Y:S01]  /*5e00*/  FFMA R87, R35.reuse, R87, R86 ;  /* 0x0000005723577223 */ /* 0x040fe20000000056 */
[C---:B------:R-:W-:Y:S01]  /*5e10*/  FFMA R67, R35.reuse, R67, R66 ;  /* 0x0000004323437223 */ /* 0x040fe20000000042 */
[----:B------:R-:W-:Y:S01]  /*5e20*/  FFMA R91, R35, R91, R90 ;  /* 0x0000005b235b7223 */ /* 0x000fe2000000005a */
[C---:B------:R-:W-:Y:S01]  /*5e30*/  FFMA R29, R53.reuse, R44, R28 ;  /* 0x0000002c351d7223 */ /* 0x040fe2000000001c */
[C---:B------:R-:W-:Y:S01]  /*5e40*/  FFMA R87, R53.reuse, R40, R87 ;  /* 0x0000002835577223 */ /* 0x040fe20000000057 */
[----:B------:R-:W-:Y:S01]  /*5e50*/  LDS R44, [R129+0x3c0] ;  /* 0x0003c000812c7984 */ /* 0x000fe20000000800 */
[C---:B------:R-:W-:Y:S01]  /*5e60*/  FFMA R91, R53.reuse, R48, R91 ;  /* 0x00000030355b7223 */ /* 0x040fe2000000005b */
[C---:B-1----:R-:W-:Y:S01]  /*5e70*/  FFMA R29, R30.reuse, R68, R29 ;  /* 0x000000441e1d7223 */ /* 0x042fe2000000001d */
[----:B--2---:R-:W-:Y:S01]  /*5e80*/  FFMA R67, R53, R36, R67 ;  /* 0x0000002435437223 */ /* 0x004fe20000000043 */
[C---:B------:R-:W-:Y:S01]  /*5e90*/  FFMA R32, R30.reuse, R32, R87 ;  /* 0x000000201e207223 */ /* 0x040fe20000000057 */
[----:B------:R-:W-:Y:S01]  /*5ea0*/  FFMA R76, R30, R76, R91 ;  /* 0x0000004c1e4c7223 */ /* 0x000fe2000000005b */
[----:B---3--:R-:W-:Y:S01]  /*5eb0*/  FFMA R28, R54, R45, R29 ;  /* 0x0000002d361c7223 */ /* 0x008fe2000000001d */
[----:B------:R-:W-:Y:S01]  /*5ec0*/  FFMA R72, R30, R72, R67 ;  /* 0x000000481e487223 */ /* 0x000fe20000000043 */
[C---:B------:R-:W-:Y:S01]  /*5ed0*/  FFMA R32, R54.reuse, R41, R32 ;  /* 0x0000002936207223 */ /* 0x040fe20000000020 */
[----:B------:R-:W0:Y:S01]  /*5ee0*/  LDS R36, [R129+0x2c8] ;  /* 0x0002c80081247984 */ /* 0x000e220000000800 */
[C---:B------:R-:W-:Y:S01]  /*5ef0*/  FFMA R28, R57.reuse, R69, R28 ;  /* 0x00000045391c7223 */ /* 0x040fe2000000001c */
[C---:B------:R-:W-:Y:S01]  /*5f00*/  FFMA R72, R54.reuse, R37, R72 ;  /* 0x0000002536487223 */ /* 0x040fe20000000048 */
[----:B------:R-:W-:Y:S01]  /*5f10*/  FFMA R76, R54, R49, R76 ;  /* 0x00000031364c7223 */ /* 0x000fe2000000004c */
[----:B------:R-:W-:Y:S01]  /*5f20*/  FFMA R33, R57, R33, R32 ;  /* 0x0000002139217223 */ /* 0x000fe20000000020 */
[----:B----4-:R-:W-:Y:S01]  /*5f30*/  FFMA R29, R31, R46, R28 ;  /* 0x0000002e1f1d7223 */ /* 0x010fe2000000001c */
[C---:B------:R-:W-:Y:S01]  /*5f40*/  FFMA R73, R57.reuse, R73, R72 ;  /* 0x0000004939497223 */ /* 0x040fe20000000048 */
[----:B------:R-:W-:Y:S01]  /*5f50*/  FFMA R77, R57, R77, R76 ;  /* 0x0000004d394d7223 */ /* 0x000fe2000000004c */
[C---:B------:R-:W-:Y:S01]  /*5f60*/  FFMA R33, R31.reuse, R42, R33 ;  /* 0x0000002a1f217223 */ /* 0x040fe20000000021 */
[C---:B------:R-:W-:Y:S01]  /*5f70*/  FFMA R37, R56.reuse, R70, R29 ;  /* 0x0000004638257223 */ /* 0x040fe2000000001d */
[----:B------:R-:W1:Y:S01]  /*5f80*/  LDS R42, [R129+0x300] ;  /* 0x00030000812a7984 */ /* 0x000e620000000800 */
[C---:B------:R-:W-:Y:S01]  /*5f90*/  FFMA R73, R31.reuse, R38, R73 ;  /* 0x000000261f497223 */ /* 0x040fe20000000049 */
[----:B------:R-:W-:Y:S01]  /*5fa0*/  FFMA R77, R31, R50, R77 ;  /* 0x000000321f4d7223 */ /* 0x000fe2000000004d */
[C---:B------:R-:W-:Y:S01]  /*5fb0*/  FFMA R40, R56.reuse, R34, R33 ;  /* 0x0000002238287223 */ /* 0x040fe20000000021 */
[----:B------:R-:W2:Y:S01]  /*5fc0*/  LDS.128 R68, [R128+0x510] ;  /* 0x0005100080447984 */ /* 0x000ea20000000c00 */
[C---:B------:R-:W-:Y:S01]  /*5fd0*/  FFMA R38, R56.reuse, R74, R73 ;  /* 0x0000004a38267223 */ /* 0x040fe20000000049 */
[----:B------:R-:W-:-:S02]  /*5fe0*/  FFMA R78, R56, R78, R77 ;  /* 0x0000004e384e7223 */ /* 0x000fc4000000004d */
[----:B------:R-:W3:Y:S04]  /*5ff0*/  LDS.128 R28, [R128+0x530] ;  /* 0x00053000801c7984 */ /* 0x000ee80000000c00 */
[----:B------:R-:W4:Y:S04]  /*6000*/  LDS R41, [R129+0x304] ;  /* 0x0003040081297984 */ /* 0x000f280000000800 */
[----:B------:R-:W5:Y:S04]  /*6010*/  LDS.128 R64, [R128+0x2d0] ;  /* 0x0002d00080407984 */ /* 0x000f680000000c00 */
[----:B------:R-:W5:Y:S04]  /*6020*/  LDS.128 R72, [R128+0x750] ;  /* 0x0007500080487984 */ /* 0x000f680000000c00 */
[----:B------:R-:W5:Y:S04]  /*6030*/  LDS.128 R56, [R128+0xb0] ;  /* 0x0000b00080387984 */ /* 0x000f680000000c00 */
[----:B------:R-:W5:Y:S01]  /*6040*/  LDS R45, [R129+0x3c4] ;  /* 0x0003c400812d7984 */ /* 0x000f620000000800 */
[C---:B0-----:R-:W-:Y:S01]  /*6050*/  FFMA R37, R36.reuse, R47, R37 ;  /* 0x0000002f24257223 */ /* 0x041fe20000000025 */
[----:B------:R-:W-:-:S02]  /*6060*/  FFMA R43, R36, R43, R40 ;  /* 0x0000002b242b7223 */ /* 0x000fc40000000028 */
[----:B------:R-:W0:Y:S01]  /*6070*/  LDS.128 R52, [R128+0x2f0] ;  /* 0x0002f00080347984 */ /* 0x000e220000000c00 */
[C---:B------:R-:W-:Y:S01]  /*6080*/  FFMA R39, R36.reuse, R39, R38 ;  /* 0x0000002724277223 */ /* 0x040fe20000000026 */
[----:B------:R-:W-:Y:S02]  /*6090*/  FFMA R51, R36, R51, R78 ;  /* 0x0000003324337223 */ /* 0x000fe4000000004e */
[----:B------:R-:W0:Y:S04]  /*60a0*/  LDS.128 R32, [R128+0x770] ;  /* 0x0007700080207984 */ /* 0x000e280000000c00 */
[----:B------:R-:W0:Y:S01]  /*60b0*/  LDS R46, [R129+0x308] ;  /* 0x00030800812e7984 */ /* 0x000e220000000800 */
[----:B-1----:R-:W-:-:S03]  /*60c0*/  FFMA R37, R42, R60, R37 ;  /* 0x0000003c2a257223 */ /* 0x002fc60000000025 */
[----:B------:R-:W1:Y:S01]  /*60d0*/  LDS R48, [R129+0x3c8] ;  /* 0x0003c80081307984 */ /* 0x000e620000000800 */
[----:B--2---:R-:W-:-:S03]  /*60e0*/  FFMA R68, R42, R68, R43 ;  /* 0x000000442a447223 */ /* 0x004fc6000000002b */
[----:B------:R-:W2:Y:S01]  /*60f0*/  LDS R47, [R129+0x340] ;  /* 0x00034000812f7984 */ /* 0x000ea20000000800 */
[----:B---3--:R-:W-:-:S03]  /*6100*/  FFMA R68, R44, R29, R68 ;  /* 0x0000001d2c447223 */ /* 0x008fc60000000044 */
[----:B------:R-:W-:Y:S01]  /*6110*/  LDS.128 R76, [R128+0xd0] ;  /* 0x0000d000804c7984 */ /* 0x000fe20000000c00 */
[----:B----4-:R-:W-:Y:S01]  /*6120*/  FFMA R69, R41, R69, R68 ;  /* 0x0000004529457223 */ /* 0x010fe20000000044 */
[C---:B-----5:R-:W-:Y:S02]  /*6130*/  FFMA R64, R42.reuse, R64, R39 ;  /* 0x000000402a407223 */ /* 0x060fe40000000027 */
[----:B------:R-:W-:Y:S01]  /*6140*/  LDS.128 R88, [R128+0x790] ;  /* 0x0007900080587984 */ /* 0x000fe20000000c00 */
[----:B------:R-:W-:-:S03]  /*6150*/  FFMA R72, R42, R72, R51 ;  /* 0x000000482a487223 */ /* 0x000fc60000000033 */
[----:B------:R-:W-:Y:S01]  /*6160*/  LDS.128 R84, [R128+0x550] ;  /* 0x0005500080547984 */ /* 0x000fe20000000c00 */
[----:B------:R-:W-:-:S03]  /*6170*/  FFMA R36, R44, R57, R37 ;  /* 0x000000392c247223 */ /* 0x000fc60000000025 */
[----:B------:R-:W-:Y:S01]  /*6180*/  LDS R57, [R129+0x348] ;  /* 0x0003480081397984 */ /* 0x000fe20000000800 */
[----:B------:R-:W-:Y:S01]  /*6190*/  FFMA R69, R45, R30, R69 ;  /* 0x0000001e2d457223 */ /* 0x000fe20000000045 */
[----:B------:R-:W-:Y:S01]  /*61a0*/  FFMA R36, R41, R61, R36 ;  /* 0x0000003d29247223 */ /* 0x000fe20000000024 */
[----:B0-----:R-:W-:-:S03]  /*61b0*/  FFMA R64, R44, R53, R64 ;  /* 0x000000352c407223 */ /* 0x001fc60000000040 */
[----:B------:R-:W-:Y:S02]  /*61c0*/  FFMA R29, R45, R58, R36 ;  /* 0x0000003a2d1d7223 */ /* 0x000fe40000000024 */
[----:B------:R-:W-:Y:S01]  /*61d0*/  LDS.128 R36, [R128+0xc0] ;  /* 0x0000c00080247984 */ /* 0x000fe20000000c00 */
[----:B------:R-:W-:Y:S01]  /*61e0*/  FFMA R72, R44, R33, R72 ;  /* 0x000000212c487223 */ /* 0x000fe20000000048 */
[C---:B------:R-:W-:Y:S02]  /*61f0*/  FFMA R65, R41.reuse, R65, R64 ;  /* 0x0000004129417223 */ /* 0x040fe40000000040 */
[----:B------:R-:W-:Y:S01]  /*6200*/  LDS R58, [R129+0x404] ;  /* 0x00040400813a7984 */ /* 0x000fe20000000800 */
[----:B------:R-:W-:Y:S01]  /*6210*/  FFMA R73, R41, R73, R72 ;  /* 0x0000004929497223 */ /* 0x000fe20000000048 */
[C---:B------:R-:W-:Y:S01]  /*6220*/  FFMA R70, R46.reuse, R70, R69 ;  /* 0x000000462e467223 */ /* 0x040fe20000000045 */
[C---:B------:R-:W-:Y:S01]  /*6230*/  FFMA R65, R45.reuse, R54, R65 ;  /* 0x000000362d417223 */ /* 0x040fe20000000041 */
[----:B------:R-:W-:Y:S01]  /*6240*/  FFMA R29, R46, R62, R29 ;  /* 0x0000003e2e1d7223 */ /* 0x000fe2000000001d */
[----:B------:R-:W-:Y:S01]  /*6250*/  FFMA R73, R45, R34, R73 ;  /* 0x000000222d497223 */ /* 0x000fe20000000049 */
[----:B-1----:R-:W-:Y:S01]  /*6260*/  FFMA R70, R48, R31, R70 ;  /* 0x0000001f30467223 */ /* 0x002fe20000000046 */
[C---:B------:R-:W-:Y:S01]  /*6270*/  FFMA R66, R46.reuse, R66, R65 ;  /* 0x000000422e427223 */ /* 0x040fe20000000041 */
[----:B------:R-:W0:Y:S01]  /*6280*/  LDS R31, [R129+0x400] ;  /* 0x00040000811f7984 */ /* 0x000e220000000800 */
[----:B------:R-:W-:Y:S01]  /*6290*/  FFMA R74, R46, R74, R73 ;  /* 0x0000004a2e4a7223 */ /* 0x000fe20000000049 */
[C---:B------:R-:W-:Y:S01]  /*62a0*/  FFMA R30, R48.reuse, R59, R29 ;  /* 0x0000003b301e7223 */ /* 0x040fe2000000001d */
[C---:B------:R-:W-:Y:S01]  /*62b0*/  FFMA R66, R48.reuse, R55, R66 ;  /* 0x0000003730427223 */ /* 0x040fe20000000042 */
[----:B------:R-:W1:Y:S01]  /*62c0*/  LDS.128 R40, [R128+0x300] ;  /* 0x0003000080287984 */ /* 0x000e620000000c00 */
[----:B------:R-:W-:Y:S01]  /*62d0*/  FFMA R74, R48, R35, R74 ;  /* 0x00000023304a7223 */ /* 0x000fe2000000004a */
[C---:B--2---:R-:W-:Y:S01]  /*62e0*/  FFMA R30, R47.reuse, R63, R30 ;  /* 0x0000003f2f1e7223 */ /* 0x044fe2000000001e */
[C---:B------:R-:W-:Y:S01]  /*62f0*/  FFMA R33, R47.reuse, R67, R66 ;  /* 0x000000432f217223 */ /* 0x040fe20000000042 */
[C---:B------:R-:W-:Y:S01]  /*6300*/  FFMA R35, R47.reuse, R71, R70 ;  /* 0x000000472f237223 */ /* 0x040fe20000000046 */
[----:B------:R-:W-:Y:S01]  /*6310*/  FFMA R53, R47, R75, R74 ;  /* 0x0000004b2f357223 */ /* 0x000fe2000000004a */
[----:B------:R-:W-:Y:S04]  /*6320*/  LDS R54, [R129+0x344] ;  /* 0x0003440081367984 */ /* 0x000fe80000000800 */
[----:B------:R-:W2:Y:S04]  /*6330*/  LDS.128 R44, [R128+0x540] ;  /* 0x00054000802c7984 */ /* 0x000ea80000000c00 */
[----:B------:R-:W3:Y:S04]  /*6340*/  LDS.128 R68, [R128+0x520] ;  /* 0x0005200080447984 */ /* 0x000ee80000000c00 */
[----:B------:R-:W4:Y:S04]  /*6350*/  LDS.128 R48, [R128+0x780] ;  /* 0x0007800080307984 */ /* 0x000f280000000c00 */
[----:B------:R-:W5:Y:S04]  /*6360*/  LDS.128 R60, [R128+0xa0] ;  /* 0x0000a000803c7984 */ /* 0x000f680000000c00 */
[----:B------:R-:W5:Y:S04]  /*6370*/  LDS.128 R64, [R128+0x2e0] ;  /* 0x0002e00080407984 */ /* 0x000f680000000c00 */
[----:B------:R-:W5:Y:S04]  /*6380*/  LDS.128 R72, [R128+0x760] ;  /* 0x0007600080487984 */ /* 0x000f680000000c00 */
[----:B------:R-:W5:Y:S01]  /*6390*/  LDS R59, [R129+0x408] ;  /* 0x00040800813b7984 */ /* 0x000f620000000800 */
[----:B0-----:R-:W-:-:S03]  /*63a0*/  FFMA R55, R31, R36, R30 ;  /* 0x000000241f377223 */ /* 0x001fc6000000001e */
[----:B------:R-:W0:Y:S01]  /*63b0*/  LDS R29, [R129+0x380] ;  /* 0x00038000811d7984 */ /* 0x000e220000000800 */
[----:B-1----:R-:W-:-:S03]  /*63c0*/  FFMA R33, R31, R40, R33 ;  /* 0x000000281f217223 */ /* 0x002fc60000000021 */
[----:B------:R-:W1:Y:S04]  /*63d0*/  LDS R34, [R129+0x440] ;  /* 0x0004400081227984 */ /* 0x000e680000000800 */
[----:B------:R-:W1:Y:S01]  /*63e0*/  LDS R30, [R129+0x384] ;  /* 0x00038400811e7984 */ /* 0x000e620000000800 */
[----:B--2---:R-:W-:-:S04]  /*63f0*/  FFMA R35, R31, R44, R35 ;  /* 0x0000002c1f237223 */ /* 0x004fc80000000023 */
[----:B---3--:R-:W-:Y:S01]  /*6400*/  FFMA R68, R54, R68, R35 ;  /* 0x0000004436447223 */ /* 0x008fe20000000023 */
[----:B----4-:R-:W-:-:S03]  /*6410*/  FFMA R53, R31, R48, R53 ;  /* 0x000000301f357223 */ /* 0x010fc60000000035 */
[----:B------:R-:W-:Y:S01]  /*6420*/  FFMA R68, R58, R45, R68 ;  /* 0x0000002d3a447223 */ /* 0x000fe20000000044 */
[----:B-----5:R-:W-:-:S03]  /*6430*/  FFMA R55, R54, R60, R55 ;  /* 0x0000003c36377223 */ /* 0x020fc60000000037 */
[C---:B------:R-:W-:Y:S01]  /*6440*/  FFMA R69, R57.reuse, R69, R68 ;  /* 0x0000004539457223 */ /* 0x040fe20000000044 */
[----:B------:R-:W-:Y:S01]  /*6450*/  LDS R60, [R129+0x480] ;  /* 0x00048000813c7984 */ /* 0x000fe20000000800 */
[----:B------:R-:W-:Y:S01]  /*6460*/  FFMA R64, R54, R64, R33 ;  /* 0x0000004036407223 */ /* 0x000fe20000000021 */
[----:B------:R-:W-:Y:S02]  /*6470*/  FFMA R36, R58, R37, R55 ;  /* 0x000000253a247223 */ /* 0x000fe40000000037 */
[----:B------:R-:W2:Y:S01]  /*6480*/  LDS R33, [R129+0x444] ;  /* 0x0004440081217984 */ /* 0x000ea20000000800 */
[----:B------:R-:W-:Y:S01]  /*6490*/  FFMA R72, R54, R72, R53 ;  /* 0x0000004836487223 */ /* 0x000fe20000000035 */
[C---:B------:R-:W-:Y:S01]  /*64a0*/  FFMA R64, R58.reuse, R41, R64 ;  /* 0x000000293a407223 */ /* 0x040fe20000000040 */
[C---:B------:R-:W-:Y:S01]  /*64b0*/  FFMA R36, R57.reuse, R61, R36 ;  /* 0x0000003d39247223 */ /* 0x040fe20000000024 */
[----:B------:R-:W3:Y:S01]  /*64c0*/  LDS R54, [R129+0x388] ;  /* 0x0003880081367984 */ /* 0x000ee20000000800 */
[----:B------:R-:W-:Y:S01]  /*64d0*/  FFMA R72, R58, R49, R72 ;  /* 0x000000313a487223 */ /* 0x000fe20000000048 */
[----:B------:R-:W-:Y:S01]  /*64e0*/  FFMA R65, R57, R65, R64 ;  /* 0x0000004139417223 */ /* 0x000fe20000000040 */
[C---:B------:R-:W-:Y:S01]  /*64f0*/  FFMA R46, R59.reuse, R46, R69 ;  /* 0x0000002e3b2e7223 */ /* 0x040fe20000000045 */
[----:B------:R-:W-:Y:S01]  /*6500*/  FFMA R36, R59, R38, R36 ;  /* 0x000000263b247223 */ /* 0x000fe20000000024 */
[----:B------:R-:W-:Y:S01]  /*6510*/  FFMA R73, R57, R73, R72 ;  /* 0x0000004939497223 */ /* 0x000fe20000000048 */
[----:B------:R-:W-:Y:S01]  /*6520*/  FFMA R65, R59, R42, R65 ;  /* 0x0000002a3b417223 */ /* 0x000fe20000000041 */
[----:B------:R-:W4:Y:S01]  /*6530*/  LDS R58, [R129+0x448] ;  /* 0x00044800813a7984 */ /* 0x000f220000000800 */
[----:B0-----:R-:W-:Y:S01]  /*6540*/  FFMA R46, R29, R70, R46 ;  /* 0x000000461d2e7223 */ /* 0x001fe2000000002e */
[----:B------:R-:W-:Y:S01]  /*6550*/  FFMA R73, R59, R50, R73 ;  /* 0x000000323b497223 */ /* 0x000fe20000000049 */
[C---:B------:R-:W-:Y:S01]  /*6560*/  FFMA R31, R29.reuse, R62, R36 ;  /* 0x0000003e1d1f7223 */ /* 0x040fe20000000024 */
[C---:B------:R-:W-:Y:S01]  /*6570*/  FFMA R66, R29.reuse, R66, R65 ;  /* 0x000000421d427223 */ /* 0x040fe20000000041 */
[C---:B-1----:R-:W-:Y:S01]  /*6580*/  FFMA R46, R34.reuse, R47, R46 ;  /* 0x0000002f222e7223 */ /* 0x042fe2000000002e */
[----:B------:R-:W-:Y:S01]  /*6590*/  FFMA R74, R29, R74, R73 ;  /* 0x0000004a1d4a7223 */ /* 0x000fe20000000049 */
[C---:B------:R-:W-:Y:S01]  /*65a0*/  FFMA R31, R34.reuse, R39, R31 ;  /* 0x00000027221f7223 */ /* 0x040fe2000000001f */
[C---:B------:R-:W-:Y:S01]  /*65b0*/  FFMA R66, R34.reuse, R43, R66 ;  /* 0x0000002b22427223 */ /* 0x040fe20000000042 */
[----:B------:R-:W-:Y:S01]  /*65c0*/  LDS R62, [R129+0x540] ;  /* 0x00054000813e7984 */ /* 0x000fe20000000800 */
[----:B------:R-:W-:Y:S01]  /*65d0*/  FFMA R29, R34, R51, R74 ;  /* 0x00000033221d7223 */ /* 0x000fe2000000004a */
[C---:B------:R-:W-:Y:S01]  /*65e0*/  FFMA R71, R30.reuse, R71, R46 ;  /* 0x000000471e477223 */ /* 0x040fe2000000002e */
[C---:B------:R-:W-:Y:S01]  /*65f0*/  FFMA R34, R30.reuse, R63, R31 ;  /* 0x0000003f1e227223 */ /* 0x040fe2000000001f */
[----:B------:R-:W0:Y:S01]  /*6600*/  LDS.128 R36, [R128+0x7b0] ;  /* 0x0007b00080247984 */ /* 0x000e220000000c00 */
[C---:B------:R-:W-:Y:S01]  /*6610*/  FFMA R29, R30.reuse, R75, R29 ;  /* 0x0000004b1e1d7223 */ /* 0x040fe2000000001d */
[----:B------:R-:W-:-:S02]  /*6620*/  FFMA R67, R30, R67, R66 ;  /* 0x000000431e437223 */ /* 0x000fc40000000042 */
[----:B------:R-:W1:Y:S04]  /*6630*/  LDS.128 R40, [R128+0xf0] ;  /* 0x0000f00080287984 */ /* 0x000e680000000c00 */
[----:B------:R-:W5:Y:S04]  /*6640*/  LDS.128 R48, [R128+0x330] ;  /* 0x0003300080307984 */ /* 0x000f680000000c00 */
[----:B------:R-:W5:Y:S01]  /*6650*/  LDS.128 R44, [R128+0x570] ;  /* 0x00057000802c7984 */ /* 0x000f620000000c00 */
[C---:B--2---:R-:W-:Y:S01]  /*6660*/  FFMA R31, R33.reuse, R76, R34 ;  /* 0x0000004c211f7223 */ /* 0x044fe20000000022 */
[C---:B------:R-:W-:Y:S01]  /*6670*/  FFMA R29, R33.reuse, R88, R29 ;  /* 0x00000058211d7223 */ /* 0x040fe2000000001d */
[C---:B------:R-:W-:Y:S01]  /*6680*/  FFMA R67, R33.reuse, R80, R67 ;  /* 0x0000005021437223 */ /* 0x040fe20000000043 */
[----:B------:R-:W-:Y:S01]  /*6690*/  FFMA R71, R33, R84, R71 ;  /* 0x0000005421477223 */ /* 0x000fe20000000047 */
[----:B------:R-:W2:Y:S01]  /*66a0*/  LDS R69, [R129+0x484] ;  /* 0x0004840081457984 */ /* 0x000ea20000000800 */
[C---:B---3--:R-:W-:Y:S01]  /*66b0*/  FFMA R31, R54.reuse, R56, R31 ;  /* 0x00000038361f7223 */ /* 0x048fe2000000001f */
[C---:B------:R-:W-:Y:S01]  /*66c0*/  FFMA R32, R54.reuse, R32, R29 ;  /* 0x0000002036207223 */ /* 0x040fe2000000001d */
[C---:B------:R-:W-:Y:S01]  /*66d0*/  FFMA R52, R54.reuse, R52, R67 ;  /* 0x0000003436347223 */ /* 0x040fe20000000043 */
[----:B------:R-:W-:Y:S01]  /*66e0*/  FFMA R28, R54, R28, R71 ;  /* 0x0000001c361c7223 */ /* 0x000fe20000000047 */
[----:B------:R-:W-:Y:S01]  /*66f0*/  LDS.128 R64, [R128+0x100] ;  /* 0x0001000080407984 */ /* 0x000fe20000000c00 */
[C---:B----4-:R-:W-:Y:S01]  /*6700*/  FFMA R31, R58.reuse, R77, R31 ;  /* 0x0000004d3a1f7223 */ /* 0x050fe2000000001f */
[C---:B------:R-:W-:Y:S01]  /*6710*/  FFMA R89, R58.reuse, R89, R32 ;  /* 0x000000593a597223 */ /* 0x040fe20000000020 */
[C---:B------:R-:W-:Y:S01]  /*6720*/  FFMA R81, R58.reuse, R81, R52 ;  /* 0x000000513a517223 */ /* 0x040fe20000000034 */
[----:B------:R-:W-:Y:S01]  /*6730*/  FFMA R85, R58, R85, R28 ;  /* 0x000000553a557223 */ /* 0x000fe2000000001c */
[C---:B------:R-:W-:Y:S01]  /*6740*/  FFMA R31, R60.reuse, R78, R31 ;  /* 0x0000004e3c1f7223 */ /* 0x040fe2000000001f */
[C---:B------:R-:W-:Y:S01]  /*6750*/  FFMA R90, R60.reuse, R90, R89 ;  /* 0x0000005a3c5a7223 */ /* 0x040fe20000000059 */
[C---:B------:R-:W-:Y:S01]  /*6760*/  FFMA R82, R60.reuse, R82, R81 ;  /* 0x000000523c527223 */ /* 0x040fe20000000051 */
[----:B------:R-:W-:Y:S01]  /*6770*/  FFMA R86, R60, R86, R85 ;  /* 0x000000563c567223 */ /* 0x000fe20000000055 */
[----:B------:R-:W-:Y:S04]  /*6780*/  LDS.128 R32, [R128+0x7c0] ;  /* 0x0007c00080207984 */ /* 0x000fe80000000c00 */
[----:B------:R-:W-:Y:S01]  /*6790*/  LDS R70, [R129+0x488] ;  /* 0x0004880081467984 */ /* 0x000fe20000000800 */
[----:B0-----:R-:W-:-:S03]  /*67a0*/  FFMA R90, R62, R39, R90 ;  /* 0x000000273e5a7223 */ /* 0x001fc6000000005a */
[----:B------:R-:W0:Y:S01]  /*67b0*/  LDS R39, [R129+0x544] ;  /* 0x0005440081277984 */ /* 0x000e220000000800 */
[----:B-1----:R-:W-:-:S03]  /*67c0*/  FFMA R68, R62, R43, R31 ;  /* 0x0000002b3e447223 */ /* 0x002fc6000000001f */
[----:B------:R-:W1:Y:S01]  /*67d0*/  LDS.128 R28, [R128+0x580] ;  /* 0x00058000801c7984 */ /* 0x000e620000000c00 */
[----:B-----5:R-:W-:-:S03]  /*67e0*/  FFMA R82, R62, R51, R82 ;  /* 0x000000333e527223 */ /* 0x020fc60000000052 */
[----:B------:R-:W-:Y:S01]  /*67f0*/  LDS.128 R56, [R128+0x320] ;  /* 0x0003200080387984 */ /* 0x000fe20000000c00 */
[----:B------:R-:W-:-:S03]  /*6800*/  FFMA R86, R62, R47, R86 ;  /* 0x0000002f3e567223 */ /* 0x000fc60000000056 */
[----:B------:R-:W3:Y:S01]  /*6810*/  LDS.128 R60, [R128+0x340] ;  /* 0x00034000803c7984 */ /* 0x000ee20000000c00 */
[C---:B--2---:R-:W-:Y:S01]  /*6820*/  FFMA R87, R69.reuse, R87, R86 ;  /* 0x0000005745577223 */ /* 0x044fe20000000056 */
[C---:B------:R-:W-:Y:S02]  /*6830*/  FFMA R91, R69.reuse, R91, R90 ;  /* 0x0000005b455b7223 */ /* 0x040fe4000000005a */
[----:B------:R-:W2:Y:S01]  /*6840*/  LDS.128 R52, [R128+0xe0] ;  /* 0x0000e00080347984 */ /* 0x000ea20000000c00 */
[C---:B------:R-:W-:Y:S01]  /*6850*/  FFMA R43, R69.reuse, R83, R82 ;  /* 0x00000053452b7223 */ /* 0x040fe20000000052 */
[----:B------:R-:W-:Y:S02]  /*6860*/  FFMA R68, R69, R79, R68 ;  /* 0x0000004f45447223 */ /* 0x000fe40000000044 */
[----:B------:R-:W4:Y:S04]  /*6870*/  LDS.128 R80, [R128+0x560] ;  /* 0x0005600080507984 */ /* 0x000f280000000c00 */
[----:B------:R-:W-:Y:S04]  /*6880*/  LDS.128 R76, [R128+0x7d0] ;  /* 0x0007d000804c7984 */ /* 0x000fe80000000c00 */
[----:B------:R-:W-:Y:S01]  /*6890*/  LDS.128 R72, [R128+0x590] ;  /* 0x0005900080487984 */ /* 0x000fe20000000c00 */
[C---:B0-----:R-:W-:Y:S01]  /*68a0*/  FFMA R91, R39.reuse, R32, R91 ;  /* 0x00000020275b7223 */ /* 0x041fe2000000005b */
[----:B------:R-:W-:-:S02]  /*68b0*/  FFMA R47, R39, R64, R68 ;  /* 0x00000040272f7223 */ /* 0x000fc40000000044 */
[----:B------:R-:W0:Y:S01]  /*68c0*/  LDS R32, [R129+0x548] ;  /* 0x0005480081207984 */ /* 0x000e220000000800 */
[----:B-1----:R-:W-:-:S03]  /*68d0*/  FFMA R51, R39, R28, R87 ;  /* 0x0000001c27337223 */ /* 0x002fc60000000057 */
[----:B------:R-:W1:Y:S04]  /*68e0*/  LDS.128 R84, [R128+0x7a0] ;  /* 0x0007a00080547984 */ /* 0x000e680000000c00 */
[----:B------:R-:W-:Y:S01]  /*68f0*/  LDS R28, [R129+0x584] ;  /* 0x00058400811c7984 */ /* 0x000fe20000000800 */
[----:B---3--:R-:W-:-:S03]  /*6900*/  FFMA R43, R39, R60, R43 ;  /* 0x0000003c272b7223 */ /* 0x008fc6000000002b */
[----:B------:R-:W3:Y:S01]  /*6910*/  LDS R39, [R129+0x4c0] ;  /* 0x0004c00081277984 */ /* 0x000ee20000000800 */
[----:B------:R-:W-:-:S03]  /*6920*/  FFMA R56, R70, R56, R43 ;  /* 0x0000003846387223 */ /* 0x000fc6000000002b */
[----:B------:R-:W5:Y:S01]  /*6930*/  LDS R43, [R129+0x580] ;  /* 0x00058000812b7984 */ /* 0x000f620000000800 */
[----:B--2---:R-:W-:-:S03]  /*6940*/  FFMA R47, R70, R52, R47 ;  /* 0x00000034462f7223 */ /* 0x004fc6000000002f */
[----:B------:R-:W2:Y:S01]  /*6950*/  LDS R60, [R129+0x4c4] ;  /* 0x0004c400813c7984 */ /* 0x000ea20000000800 */
[----:B----4-:R-:W-:-:S03]  /*6960*/  FFMA R80, R70, R80, R51 ;  /* 0x0000005046507223 */ /* 0x010fc60000000033 */
[----:B------:R-:W-:Y:S01]  /*6970*/  LDS R51, [R129+0x6c4] ;  /* 0x0006c40081337984 */ /* 0x000fe20000000800 */
[C---:B0-----:R-:W-:Y:S01]  /*6980*/  FFMA R52, R32.reuse, R65, R47 ;  /* 0x0000004120347223 */ /* 0x041fe2000000002f */
[C---:B------:R-:W-:Y:S01]  /*6990*/  FFMA R56, R32.reuse, R61, R56 ;  /* 0x0000003d20387223 */ /* 0x040fe20000000038 */
[----:B------:R-:W-:Y:S01]  /*69a0*/  FFMA R80, R32, R29, R80 ;  /* 0x0000001d20507223 */ /* 0x000fe20000000050 */
[----:B------:R-:W-:Y:S01]  /*69b0*/  LDS R47, [R129+0x604] ;  /* 0x00060400812f7984 */ /* 0x000fe20000000800 */
[----:B-1----:R-:W-:-:S03]  /*69c0*/  FFMA R84, R70, R84, R91 ;  /* 0x0000005446547223 */ /* 0x002fc6000000005b */
[----:B------:R-:W-:Y:S01]  /*69d0*/  LDS.128 R68, [R128+0x350] ;  /* 0x0003500080447984 */ /* 0x000fe20000000c00 */
[----:B------:R-:W-:-:S03]  /*69e0*/  FFMA R84, R32, R33, R84 ;  /* 0x0000002120547223 */ /* 0x000fc60000000054 */
[----:B------:R-:W0:Y:S01]  /*69f0*/  LDS R33, [R129+0x4c8] ;  /* 0x0004c80081217984 */ /* 0x000e220000000800 */
[C---:B---3--:R-:W-:Y:S01]  /*6a00*/  FFMA R52, R39.reuse, R53, R52 ;  /* 0x0000003527347223 */ /* 0x048fe20000000034 */
[C---:B------:R-:W-:Y:S01]  /*6a10*/  FFMA R57, R39.reuse, R57, R56 ;  /* 0x0000003927397223 */ /* 0x040fe20000000038 */
[C---:B------:R-:W-:Y:S01]  /*6a20*/  FFMA R81, R39.reuse, R81, R80 ;  /* 0x0000005127517223 */ /* 0x040fe20000000050 */
[----:B------:R-:W-:Y:S01]  /*6a30*/  FFMA R85, R39, R85, R84 ;  /* 0x0000005527557223 */ /* 0x000fe20000000054 */
[C---:B-----5:R-:W-:Y:S01]  /*6a40*/  FFMA R29, R43.reuse, R66, R52 ;  /* 0x000000422b1d7223 */ /* 0x060fe20000000034 */
[C---:B------:R-:W-:Y:S01]  /*6a50*/  FFMA R57, R43.reuse, R62, R57 ;  /* 0x0000003e2b397223 */ /* 0x040fe20000000039 */
[C---:B------:R-:W-:Y:S01]  /*6a60*/  FFMA R81, R43.reuse, R30, R81 ;  /* 0x0000001e2b517223 */ /* 0x040fe20000000051 */
[----:B------:R-:W-:Y:S01]  /*6a70*/  FFMA R85, R43, R34, R85 ;  /* 0x000000222b557223 */ /* 0x000fe20000000055 */
[C---:B--2---:R-:W-:Y:S01]  /*6a80*/  FFMA R29, R60.reuse, R54, R29 ;  /* 0x000000363c1d7223 */ /* 0x044fe2000000001d */
[C---:B------:R-:W-:Y:S01]  /*6a90*/  FFMA R58, R60.reuse, R58, R57 ;  /* 0x0000003a3c3a7223 */ /* 0x040fe20000000039 */
[C---:B------:R-:W-:Y:S01]  /*6aa0*/  FFMA R81, R60.reuse, R82, R81 ;  /* 0x000000523c517223 */ /* 0x040fe20000000051 */
[----:B------:R-:W-:Y:S01]  /*6ab0*/  FFMA R86, R60, R86, R85 ;  /* 0x000000563c567223 */ /* 0x000fe20000000055 */
[C---:B------:R-:W-:Y:S01]  /*6ac0*/  FFMA R30, R28.reuse, R67, R29 ;  /* 0x000000431c1e7223 */ /* 0x040fe2000000001d */
[C---:B------:R-:W-:Y:S01]  /*6ad0*/  FFMA R58, R28.reuse, R63, R58 ;  /* 0x0000003f1c3a7223 */ /* 0x040fe2000000003a */
[----:B------:R-:W1:Y:S01]  /*6ae0*/  LDS R29, [R129+0x588] ;  /* 0x00058800811d7984 */ /* 0x000e620000000800 */
[C---:B------:R-:W-:Y:S01]  /*6af0*/  FFMA R86, R28.reuse, R35, R86 ;  /* 0x000000231c567223 */ /* 0x040fe20000000056 */
[----:B------:R-:W-:-:S02]  /*6b00*/  FFMA R32, R28, R31, R81 ;  /* 0x0000001f1c207223 */ /* 0x000fc40000000051 */
[----:B------:R-:W2:Y:S04]  /*6b10*/  LDS.128 R60, [R128+0x110] ;  /* 0x00011000803c7984 */ /* 0x000ea80000000c00 */
[----:B------:R-:W3:Y:S04]  /*6b20*/  LDS R34, [R129+0x500] ;  /* 0x0005000081227984 */ /* 0x000ee80000000800 */
[----:B------:R-:W4:Y:S04]  /*6b30*/  LDS R52, [R129+0x5c0] ;  /* 0x0005c00081347984 */ /* 0x000f280000000800 */
[----:B------:R-:W5:Y:S04]  /*6b40*/  LDS R39, [R129+0x504] ;  /* 0x0005040081277984 */ /* 0x000f680000000800 */
[----:B------:R-:W5:Y:S04]  /*6b50*/  LDS R43, [R129+0x5c4] ;  /* 0x0005c400812b7984 */ /* 0x000f680000000800 */
[----:B------:R-:W5:Y:S01]  /*6b60*/  LDS R54, [R129+0x508] ;  /* 0x0005080081367984 */ /* 0x000f620000000800 */
[C---:B0-----:R-:W-:Y:S01]  /*6b70*/  FFMA R30, R33.reuse, R55, R30 ;  /* 0x00000037211e7223 */ /* 0x041fe2000000001e */
[C---:B------:R-:W-:Y:S01]  /*6b80*/  FFMA R87, R33.reuse, R87, R86 ;  /* 0x0000005721577223 */ /* 0x040fe20000000056 */
[C---:B------:R-:W-:Y:S01]  /*6b90*/  FFMA R83, R33.reuse, R83, R32 ;  /* 0x0000005321537223 */ /* 0x040fe20000000020 */
[----:B------:R-:W0:Y:S01]  /*6ba0*/  LDS R80, [R129+0x5c8] ;  /* 0x0005c80081507984 */ /* 0x000e220000000800 */
[----:B------:R-:W-:-:S03]  /*6bb0*/  FFMA R59, R33, R59, R58 ;  /* 0x0000003b213b7223 */ /* 0x000fc6000000003a */
[----:B------:R-:W-:Y:S04]  /*6bc0*/  LDS.128 R64, [R128+0x380] ;  /* 0x0003800080407984 */ /* 0x000fe80000000c00 */
[----:B------:R-:W-:Y:S01]  /*6bd0*/  LDS.128 R88, [R128+0x370] ;  /* 0x0003700080587984 */ /* 0x000fe20000000c00 */
[C---:B-1----:R-:W-:Y:S01]  /*6be0*/  FFMA R87, R29.reuse, R76, R87 ;  /* 0x0000004c1d577223 */ /* 0x042fe20000000057 */
[C---:B------:R-:W-:Y:S01]  /*6bf0*/  FFMA R83, R29.reuse, R72, R83 ;  /* 0x000000481d537223 */ /* 0x040fe20000000053 */
[C---:B------:R-:W-:Y:S01]  /*6c00*/  FFMA R59, R29.reuse, R68, R59 ;  /* 0x000000441d3b7223 */ /* 0x040fe2000000003b */
[----:B--2---:R-:W-:Y:S01]  /*6c10*/  FFMA R31, R29, R60, R30 ;  /* 0x0000003c1d1f7223 */ /* 0x004fe2000000001e */
[----:B------:R-:W-:Y:S03]  /*6c20*/  LDS R68, [R129+0x608] ;  /* 0x0006080081447984 */ /* 0x000fe60000000800 */
[C---:B---3--:R-:W-:Y:S01]  /*6c30*/  FFMA R31, R34.reuse, R40, R31 ;  /* 0x00000028221f7223 */ /* 0x048fe2000000001f */
[C---:B------:R-:W-:Y:S01]  /*6c40*/  FFMA R36, R34.reuse, R36, R87 ;  /* 0x0000002422247223 */ /* 0x040fe20000000057 */
[C---:B------:R-:W-:Y:S01]  /*6c50*/  FFMA R44, R34.reuse, R44, R83 ;  /* 0x0000002c222c7223 */ /* 0x040fe20000000053 */
[----:B------:R-:W-:Y:S01]  /*6c60*/  FFMA R48, R34, R48, R59 ;  /* 0x0000003022307223 */ /* 0x000fe2000000003b */
[C---:B----4-:R-:W-:Y:S01]  /*6c70*/  FFMA R28, R52.reuse, R61, R31 ;  /* 0x0000003d341c7223 */ /* 0x050fe2000000001f */
[C---:B------:R-:W-:Y:S01]  /*6c80*/  FFMA R36, R52.reuse, R77, R36 ;  /* 0x0000004d34247223 */ /* 0x040fe20000000024 */
[C---:B------:R-:W-:Y:S01]  /*6c90*/  FFMA R44, R52.reuse, R73, R44 ;  /* 0x00000049342c7223 */ /* 0x040fe2000000002c */
[----:B------:R-:W-:Y:S01]  /*6ca0*/  FFMA R48, R52, R69, R48 ;  /* 0x0000004534307223 */ /* 0x000fe20000000030 */
[C---:B-----5:R-:W-:Y:S01]  /*6cb0*/  FFMA R28, R39.reuse, R41, R28 ;  /* 0x00000029271c7223 */ /* 0x060fe2000000001c */
[C---:B------:R-:W-:Y:S01]  /*6cc0*/  FFMA R37, R39.reuse, R37, R36 ;  /* 0x0000002527257223 */ /* 0x040fe20000000024 */
[C---:B------:R-:W-:Y:S01]  /*6cd0*/  FFMA R45, R39.reuse, R45, R44 ;  /* 0x0000002d272d7223 */ /* 0x040fe2000000002c */
[----:B------:R-:W-:Y:S01]  /*6ce0*/  FFMA R49, R39, R49, R48 ;  /* 0x0000003127317223 */ /* 0x000fe20000000030 */
[C---:B------:R-:W-:Y:S01]  /*6cf0*/  FFMA R29, R43.reuse, R62, R28 ;  /* 0x0000003e2b1d7223 */ /* 0x040fe2000000001c */
[C---:B------:R-:W-:Y:S01]  /*6d00*/  FFMA R37, R43.reuse, R78, R37 ;  /* 0x0000004e2b257223 */ /* 0x040fe20000000025 */
[C---:B------:R-:W-:Y:S01]  /*6d10*/  FFMA R45, R43.reuse, R74, R45 ;  /* 0x0000004a2b2d7223 */ /* 0x040fe2000000002d */
[----:B------:R-:W-:Y:S01]  /*6d20*/  FFMA R49, R43, R70, R49 ;  /* 0x000000462b317223 */ /* 0x000fe20000000031 */
[C---:B------:R-:W-:Y:S01]  /*6d30*/  FFMA R29, R54.reuse, R42, R29 ;  /* 0x0000002a361d7223 */ /* 0x040fe2000000001d */
[C---:B------:R-:W-:Y:S01]  /*6d40*/  FFMA R44, R54.reuse, R38, R37 ;  /* 0x00000026362c7223 */ /* 0x040fe20000000025 */
[----:B------:R-:W-:Y:S01]  /*6d50*/  FFMA R46, R54, R46, R45 ;  /* 0x0000002e362e7223 */ /* 0x000fe2000000002d */
[----:B------:R-:W-:Y:S01]  /*6d60*/  LDS R48, [R129+0x600] ;  /* 0x0006000081307984 */ /* 0x000fe20000000800 */
[----:B0-----:R-:W-:Y:S01]  /*6d70*/  FFMA R45, R80, R63, R29 ;  /* 0x0000003f502d7223 */ /* 0x001fe2000000001d */
[----:B------:R-:W-:Y:S01]  /*6d80*/  FFMA R49, R54, R50, R49 ;  /* 0x0000003236317223 */ /* 0x000fe20000000031 */
[C---:B------:R-:W-:Y:S01]  /*6d90*/  FFMA R79, R80.reuse, R79, R44 ;  /* 0x0000004f504f7223 */ /* 0x040fe2000000002c */
[----:B------:R-:W0:Y:S01]  /*6da0*/  LDS.128 R36, [R128+0x7e0] ;  /* 0x0007e00080247984 */ /* 0x000e220000000c00 */
[C---:B------:R-:W-:Y:S01]  /*6db0*/  FFMA R75, R80.reuse, R75, R46 ;  /* 0x0000004b504b7223 */ /* 0x040fe2000000002e */
[----:B------:R-:W-:-:S02]  /*6dc0*/  FFMA R49, R80, R71, R49 ;  /* 0x0000004750317223 */ /* 0x000fc40000000031 */
[----:B------:R-:W1:Y:S04]  /*6dd0*/  LDS.128 R40, [R128+0x120] ;  /* 0x0001200080287984 */ /* 0x000e680000000c00 */
[----:B------:R-:W2:Y:S04]  /*6de0*/  LDS.128 R28, [R128+0x360] ;  /* 0x00036000801c7984 */ /* 0x000ea80000000c00 */
[----:B------:R-:W3:Y:S04]  /*6df0*/  LDS.128 R32, [R128+0x5a0] ;  /* 0x0005a00080207984 */ /* 0x000ee80000000c00 */
[----:B------:R-:W4:Y:S04]  /*6e00*/  LDS R50, [R129+0x6c0] ;  /* 0x0006c00081327984 */ /* 0x000f280000000800 */
[----:B------:R-:W5:Y:S04]  /*6e10*/  LDS.128 R56, [R128+0x800] ;  /* 0x0008000080387984 */ /* 0x000f680000000c00 */
[----:B------:R-:W5:Y:S04]  /*6e20*/  LDS.128 R60, [R128+0x140] ;  /* 0x00014000803c7984 */ /* 0x000f680000000c00 */
[----:B------:R-:W5:Y:S04]  /*6e30*/  LDS.128 R52, [R128+0x5c0] ;  /* 0x0005c00080347984 */ /* 0x000f680000000c00 */
[----:B------:R-:W5:Y:S04]  /*6e40*/  LDS R70, [R129+0x6c8] ;  /* 0x0006c80081467984 */ /* 0x000f680000000800 */
[----:B------:R-:W5:Y:S01]  /*6e50*/  LDS R73, [R129+0x640] ;  /* 0x0006400081497984 */ /* 0x000f620000000800 */
[----:B0-----:R-:W-:-:S03]  /*6e60*/  FFMA R36, R48, R36, R79 ;  /* 0x0000002430247223 */ /* 0x001fc6000000004f */
[----:B------:R-:W-:Y:S01]  /*6e70*/  LDS.128 R84, [R128+0x130] ;  /* 0x0001300080547984 */ /* 0x000fe20000000c00 */
[----:B-1----:R-:W-:-:S03]  /*6e80*/  FFMA R45, R48, R40, R45 ;  /* 0x00000028302d7223 */ /* 0x002fc6000000002d */
[----:B------:R-:W-:Y:S01]  /*6e90*/  LDS.128 R76, [R128+0x5d0] ;  /* 0x0005d000804c7984 */ /* 0x000fe20000000c00 */
[----:B--2---:R-:W-:-:S03]  /*6ea0*/  FFMA R28, R48, R28, R49 ;  /* 0x0000001c301c7223 */ /* 0x004fc60000000031 */
[----:B------:R-:W-:Y:S01]  /*6eb0*/  LDS.128 R80, [R128+0x810] ;  /* 0x0008100080507984 */ /* 0x000fe20000000c00 */
[----:B---3--:R-:W-:-:S03]  /*6ec0*/  FFMA R32, R48, R32, R75 ;  /* 0x0000002030207223 */ /* 0x008fc6000000004b */
[----:B------:R-:W-:Y:S01]  /*6ed0*/  LDS R49, [R129+0x708] ;  /* 0x0007080081317984 */ /* 0x000fe20000000800 */
[C---:B----4-:R-:W-:Y:S01]  /*6ee0*/  FFMA R28, R50.reuse, R65, R28 ;  /* 0x00000041321c7223 */ /* 0x050fe2000000001c */
[----:B-----5:R-:W-:-:S03]  /*6ef0*/  FFMA R36, R50, R57, R36 ;  /* 0x0000003932247223 */ /* 0x020fc60000000024 */
[C---:B------:R-:W-:Y:S01]  /*6f00*/  FFMA R29, R47.reuse, R29, R28 ;  /* 0x0000001d2f1d7223 */ /* 0x040fe2000000001c */
[C---:B------:R-:W-:Y:S01]  /*6f10*/  FFMA R40, R50.reuse, R61, R45 ;  /* 0x0000003d32287223 */ /* 0x040fe2000000002d */
[----:B------:R-:W-:Y:S02]  /*6f20*/  FFMA R37, R47, R37, R36 ;  /* 0x000000252f257223 */ /* 0x000fe40000000024 */
[----:B------:R-:W-:Y:S01]  /*6f30*/  FFMA R29, R51, R66, R29 ;  /* 0x00000042331d7223 */ /* 0x000fe2000000001d */
[----:B------:R-:W-:Y:S01]  /*6f40*/  FFMA R32, R50, R53, R32 ;  /* 0x0000003532207223 */ /* 0x000fe20000000020 */
[----:B------:R-:W-:Y:S01]  /*6f50*/  FFMA R40, R47, R41, R40 ;  /* 0x000000292f287223 */ /* 0x000fe20000000028 */
[----:B------:R-:W-:Y:S01]  /*6f60*/  FFMA R37, R51, R58, R37 ;  /* 0x0000003a33257223 */ /* 0x000fe20000000025 */
[C---:B------:R-:W-:Y:S01]  /*6f70*/  FFMA R30, R68.reuse, R30, R29 ;  /* 0x0000001e441e7223 */ /* 0x040fe2000000001d */
[----:B------:R-:W-:Y:S01]  /*6f80*/  FFMA R33, R47, R33, R32 ;  /* 0x000000212f217223 */ /* 0x000fe20000000020 */
[C---:B------:R-:W-:Y:S01]  /*6f90*/  FFMA R41, R51.reuse, R62, R40 ;  /* 0x0000003e33297223 */ /* 0x040fe20000000028 */
[----:B------:R-:W-:Y:S01]  /*6fa0*/  FFMA R38, R68, R38, R37 ;  /* 0x0000002644267223 */ /* 0x000fe20000000025 */
[----:B------:R-:W-:Y:S01]  /*6fb0*/  FFMA R30, R70, R67, R30 ;  /* 0x00000043461e7223 */ /* 0x000fe2000000001e */
[----:B------:R-:W-:Y:S01]  /*6fc0*/  FFMA R33, R51, R54, R33 ;  /* 0x0000003633217223 */ /* 0x000fe20000000021 */
[----:B------:R-:W-:Y:S01]  /*6fd0*/  FFMA R41, R68, R42, R41 ;  /* 0x0000002a44297223 */ /* 0x000fe20000000029 */
[----:B------:R-:W-:Y:S01]  /*6fe0*/  FFMA R38, R70, R59, R38 ;  /* 0x0000003b46267223 */ /* 0x000fe20000000026 */
[----:B------:R-:W0:Y:S01]  /*6ff0*/  LDS R37, [R129+0x700] ;  /* 0x0007000081257984 */ /* 0x000e220000000800 */
[----:B------:R-:W-:Y:S01]  /*7000*/  FFMA R34, R68, R34, R33 ;  /* 0x0000002244227223 */ /* 0x000fe20000000021 */
[C---:B------:R-:W-:Y:S01]  /*7010*/  FFMA R28, R70.reuse, R63, R41 ;  /* 0x0000003f461c7223 */ /* 0x040fe20000000029 */
[C---:B------:R-:W-:Y:S01]  /*7020*/  FFMA R39, R73.reuse, R39, R38 ;  /* 0x0000002749277223 */ /* 0x040fe20000000026 */
[----:B------:R-:W-:Y:S01]  /*7030*/  LDS R40, [R129+0x704] ;  /* 0x0007040081287984 */ /* 0x000fe20000000800 */
[----:B------:R-:W-:Y:S01]  /*7040*/  FFMA R34, R70, R55, R34 ;  /* 0x0000003746227223 */ /* 0x000fe20000000022 */
[C---:B------:R-:W-:Y:S01]  /*7050*/  FFMA R36, R73.reuse, R43, R28 ;  /* 0x0000002b49247223 */ /* 0x040fe2000000001c */
[C---:B------:R-:W-:Y:S01]  /*7060*/  FFMA R41, R73.reuse, R31, R30 ;  /* 0x0000001f49297223 */ /* 0x040fe2000000001e */
[----:B------:R-:W1:Y:S01]  /*7070*/  LDS.128 R68, [R128+0x150] ;  /* 0x0001500080447984 */ /* 0x000e620000000c00 */
[----:B------:R-:W-:-:S03]  /*7080*/  FFMA R43, R73, R35, R34 ;  /* 0x00000023492b7223 */ /* 0x000fc60000000022 */
[----:B------:R-:W2:Y:S04]  /*7090*/  LDS R38, [R129+0x644] ;  /* 0x0006440081267984 */ /* 0x000ea80000000800 */
[----:B------:R-:W3:Y:S04]  /*70a0*/  LDS.128 R32, [R128+0x5b0] ;  /* 0x0005b00080207984 */ /* 0x000ee80000000c00 */
[----:B------:R-:W4:Y:S04]  /*70b0*/  LDS.128 R72, [R128+0x390] ;  /* 0x0003900080487984 */ /* 0x000f280000000c00 */
[----:B------:R-:W5:Y:S04]  /*70c0*/  LDS R47, [R129+0x648] ;  /* 0x00064800812f7984 */ /* 0x000f680000000800 */
[----:B------:R-:W5:Y:S04]  /*70d0*/  LDS.128 R28, [R128+0x7f0] ;  /* 0x0007f000801c7984 */ /* 0x000f680000000c00 */
[----:B------:R-:W5:Y:S04]  /*70e0*/  LDS R53, [R129+0x680] ;  /* 0x0006800081357984 */ /* 0x000f680000000800 */
[----:B------:R-:W5:Y:S04]  /*70f0*/  LDS R58, [R129+0x740] ;  /* 0x00074000813a7984 */ /* 0x000f680000000800 */
[----:B------:R-:W5:Y:S01]  /*7100*/  LDS R54, [R129+0x684] ;  /* 0x0006840081367984 */ /* 0x000f620000000800 */
[C---:B0-----:R-:W-:Y:S01]  /*7110*/  FFMA R43, R37.reuse, R76, R43 ;  /* 0x0000004c252b7223 */ /* 0x041fe2000000002b */
[----:B------:R-:W-:-:S02]  /*7120*/  FFMA R39, R37, R80, R39 ;  /* 0x0000005025277223 */ /* 0x000fc40000000027 */
[----:B------:R-:W-:Y:S01]  /*7130*/  LDS R55, [R129+0x744] ;  /* 0x0007440081377984 */ /* 0x000fe20000000800 */
[----:B-1----:R-:W-:-:S03]  /*7140*/  FFMA R45, R37, R68, R36 ;  /* 0x00000044252d7223 */ /* 0x002fc60000000024 */
[----:B------:R-:W-:Y:S01]  /*7150*/  LDS R62, [R129+0x688] ;  /* 0x00068800813e7984 */ /* 0x000fe20000000800 */
[----:B--2---:R-:W-:-:S03]  /*7160*/  FFMA R45, R38, R84, R45 ;  /* 0x00000054262d7223 */ /* 0x004fc6000000002d */
[----:B------:R-:W-:Y:S01]  /*7170*/  LDS R66, [R129+0x748] ;  /* 0x0007480081427984 */ /* 0x000fe20000000800 */
[----:B---3--:R-:W-:Y:S01]  /*7180*/  FFMA R32, R38, R32, R43 ;  /* 0x0000002026207223 */ /* 0x008fe2000000002b */
[C---:B------:R-:W-:Y:S01]  /*7190*/  FFMA R36, R40.reuse, R69, R45 ;  /* 0x0000004528247223 */ /* 0x040fe2000000002d */
[----:B----4-:R-:W-:Y:S02]  /*71a0*/  FFMA R41, R37, R72, R41 ;  /* 0x0000004825297223 */ /* 0x010fe40000000029 */
[----:B------:R-:W-:Y:S01]  /*71b0*/  FFMA R32, R40, R77, R32 ;  /* 0x0000004d28207223 */ /* 0x000fe20000000020 */
[C---:B-----5:R-:W-:Y:S01]  /*71c0*/  FFMA R36, R47.reuse, R85, R36 ;  /* 0x000000552f247223 */ /* 0x060fe20000000024 */
[C---:B------:R-:W-:Y:S02]  /*71d0*/  FFMA R88, R38.reuse, R88, R41 ;  /* 0x0000005826587223 */ /* 0x040fe40000000029 */
[----:B------:R-:W-:Y:S01]  /*71e0*/  FFMA R33, R47, R33, R32 ;  /* 0x000000212f217223 */ /* 0x000fe20000000020 */
[----:B------:R-:W-:Y:S01]  /*71f0*/  FFMA R28, R38, R28, R39 ;  /* 0x0000001c261c7223 */ /* 0x000fe20000000027 */
[C---:B------:R-:W-:Y:S01]  /*7200*/  FFMA R36, R49.reuse, R70, R36 ;  /* 0x0000004631247223 */ /* 0x040fe20000000024 */
[C---:B------:R-:W-:Y:S01]  /*7210*/  FFMA R88, R40.reuse, R73, R88 ;  /* 0x0000004928587223 */ /* 0x040fe20000000058 */
[----:B------:R-:W-:Y:S01]  /*7220*/  FFMA R78, R49, R78, R33 ;  /* 0x0000004e314e7223 */ /* 0x000fe20000000021 */
[----:B------:R-:W-:Y:S01]  /*7230*/  FFMA R28, R40, R81, R28 ;  /* 0x00000051281c7223 */ /* 0x000fe2000000001c */
[----:B------:R-:W-:Y:S01]  /*7240*/  FFMA R33, R53, R86, R36 ;  /* 0x0000005635217223 */ /* 0x000fe20000000024 */
[C---:B------:R-:W-:Y:S01]  /*7250*/  FFMA R89, R47.reuse, R89, R88 ;  /* 0x000000592f597223 */ /* 0x040fe20000000058 */
[----:B------:R-:W0:Y:S01]  /*7260*/  LDS.128 R36, [R128+0x3a0] ;  /* 0x0003a00080247984 */ /* 0x000e220000000c00 */
[----:B------:R-:W-:Y:S01]  /*7270*/  FFMA R29, R47, R29, R28 ;  /* 0x0000001d2f1d7223 */ /* 0x000fe2000000001c */
[----:B------:R-:W-:Y:S01]  /*7280*/  FFMA R34, R53, R34, R78 ;  /* 0x0000002235227223 */ /* 0x000fe2000000004e */
[C---:B------:R-:W-:Y:S01]  /*7290*/  FFMA R89, R49.reuse, R74, R89 ;  /* 0x0000004a31597223 */ /* 0x040fe20000000059 */
[----:B------:R-:W1:Y:S01]  /*72a0*/  LDS.128 R40, [R128+0x5e0] ;  /* 0x0005e00080287984 */ /* 0x000e620000000c00 */
[----:B------:R-:W-:Y:S01]  /*72b0*/  FFMA R29, R49, R82, R29 ;  /* 0x00000052311d7223 */ /* 0x000fe2000000001d */
[C---:B------:R-:W-:Y:S01]  /*72c0*/  FFMA R33, R58.reuse, R71, R33 ;  /* 0x000000473a217223 */ /* 0x040fe20000000021 */
[----:B------:R-:W-:Y:S01]  /*72d0*/  FFMA R34, R58, R79, R34 ;  /* 0x0000004f3a227223 */ /* 0x000fe20000000022 */
[----:B------:R-:W2:Y:S01]  /*72e0*/  LDS.128 R44, [R128+0x160] ;  /* 0x00016000802c7984 */ /* 0x000ea20000000c00 */
[C---:B------:R-:W-:Y:S01]  /*72f0*/  FFMA R30, R53.reuse, R30, R29 ;  /* 0x0000001e351e7223 */ /* 0x040fe2000000001d */
[----:B------:R-:W-:Y:S01]  /*7300*/  FFMA R90, R53, R90, R89 ;  /* 0x0000005a355a7223 */ /* 0x000fe20000000059 */
[----:B------:R-:W-:Y:S01]  /*7310*/  FFMA R28, R54, R87, R33 ;  /* 0x00000057361c7223 */ /* 0x000fe20000000021 */
[----:B------:R-:W3:Y:S01]  /*7320*/  LDS.128 R48, [R128+0x820] ;  /* 0x0008200080307984 */ /* 0x000ee20000000c00 */
[C---:B------:R-:W-:Y:S01]  /*7330*/  FFMA R83, R58.reuse, R83, R30 ;  /* 0x000000533a537223 */ /* 0x040fe2000000001e */
[----:B------:R-:W-:Y:S01]  /*7340*/  FFMA R90, R58, R75, R90 ;  /* 0x0000004b3a5a7223 */ /* 0x000fe2000000005a */
[C---:B------:R-:W-:Y:S01]  /*7350*/  FFMA R29, R54.reuse, R35, R34 ;  /* 0x00000023361d7223 */ /* 0x040fe20000000022 */
[----:B------:R-:W4:Y:S01]  /*7360*/  LDS R30, [R129+0x780] ;  /* 0x00078000811e7984 */ /* 0x000f220000000800 */
[C---:B------:R-:W-:Y:S01]  /*7370*/  FFMA R31, R54.reuse, R31, R83 ;  /* 0x0000001f361f7223 */ /* 0x040fe20000000053 */
[----:B------:R-:W-:-:S02]  /*7380*/  FFMA R91, R54, R91, R90 ;  /* 0x0000005b365b7223 */ /* 0x000fc4000000005a */
        /* <DEDUP_REMOVED lines=10> */
[C---:B--2---:R-:W-:Y:S01]  /*7430*/  FFMA R53, R55.reuse, R44, R28 ;  /* 0x0000002c37357223 */ /* 0x044fe2000000001c */
[----:B------:R-:W-:Y:S01]  /*7440*/  FFMA R52, R62, R52, R29 ;  /* 0x000000343e347223 */ /* 0x000fe2000000001d */
[----:B------:R-:W-:Y:S01]  /*7450*/  FFMA R37, R66, R37, R64 ;  /* 0x0000002542257223 */ /* 0x000fe20000000040 */
[----:B------:R-:W-:Y:S01]  /*7460*/  LDS R44, [R129+0x788] ;  /* 0x00078800812c7984 */ /* 0x000fe20000000800 */
[----:B---3--:R-:W-:Y:S01]  /*7470*/  FFMA R31, R55, R48, R31 ;  /* 0x00000030371f7223 */ /* 0x008fe2000000001f */
[----:B------:R-:W-:Y:S01]  /*7480*/  FFMA R53, R62, R60, R53 ;  /* 0x0000003c3e357223 */ /* 0x000fe20000000035 */
[----:B------:R-:W-:Y:S01]  /*7490*/  FFMA R41, R66, R41, R52 ;  /* 0x0000002942297223 */ /* 0x000fe20000000034 */
[----:B------:R-:W-:Y:S01]  /*74a0*/  LDS.128 R88, [R128+0x830] ;  /* 0x0008300080587984 */ /* 0x000fe20000000c00 */
[----:B------:R-:W-:Y:S01]  /*74b0*/  FFMA R56, R62, R56, R31 ;  /* 0x000000383e387223 */ /* 0x000fe2000000001f */
[----:B------:R-:W-:Y:S01]  /*74c0*/  FFMA R45, R66, R45, R53 ;  /* 0x0000002d422d7223 */ /* 0x000fe20000000035 */
[C---:B----4-:R-:W-:Y:S01]  /*74d0*/  FFMA R38, R30.reuse, R38, R37 ;  /* 0x000000261e267223 */ /* 0x050fe20000000025 */
        /* <DEDUP_REMOVED lines=121> */
[----:B------:R-:W-:Y:S01]  /*7c70*/  FFMA R36, R44, R33, R37 ;  /* 0x000000212c247223 */ /* 0x000fe20000000025 */
[----:B------:R-:W-:-:S03]  /*7c80*/  FFMA R69, R45, R30, R69 ;  /* 0x0000001e2d457223 */ /* 0x000fc60000000045 */
        /* <DEDUP_REMOVED lines=18> */
[C---:B--2---:R-:W-:Y:S01]  /*7db0*/  FFMA R35, R47.reuse, R71, R70 ;  /* 0x000000472f237223 */ /* 0x044fe20000000046 */
[----:B------:R-:W-:Y:S01]  /*7dc0*/  FFMA R74, R48, R59, R74 ;  /* 0x0000003b304a7223 */ /* 0x000fe2000000004a */
[C---:B------:R-:W-:Y:S01]  /*7dd0*/  FFMA R30, R47.reuse, R63, R30 ;  /* 0x0000003f2f1e7223 */ /* 0x040fe2000000001e */
[C---:B------:R-:W-:Y:S01]  /*7de0*/  FFMA R33, R47.reuse, R67, R66 ;  /* 0x000000432f217223 */ /* 0x040fe20000000042 */
[----:B------:R-:W1:Y:S01]  /*7df0*/  LDS.128 R40, [R128+0x420] ;  /* 0x0004200080287984 */ /* 0x000e620000000c00 */
[----:B------:R-:W-:-:S03]  /*7e00*/  FFMA R53, R47, R75, R74 ;  /* 0x0000004b2f357223 */ /* 0x000fc6000000004a */
[----:B------:R-:W2:Y:S04]  /*7e10*/  LDS.128 R44, [R128+0x660] ;  /* 0x00066000802c7984 */ /* 0x000ea80000000c00 */
[----:B------:R-:W-:Y:S04]  /*7e20*/  LDS R54, [R129+0x944] ;  /* 0x0009440081367984 */ /* 0x000fe80000000800 */
[----:B------:R-:W3:Y:S04]  /*7e30*/  LDS.128 R60, [R128+0x1c0] ;  /* 0x0001c000803c7984 */ /* 0x000ee80000000c00 */
[----:B------:R-:W4:Y:S04]  /*7e40*/  LDS.128 R68, [R128+0x640] ;  /* 0x0006400080447984 */ /* 0x000f280000000c00 */
[----:B------:R-:W5:Y:S04]  /*7e50*/  LDS R58, [R129+0xa04] ;  /* 0x000a0400813a7984 */ /* 0x000f680000000800 */
[----:B------:R-:W5:Y:S04]  /*7e60*/  LDS.128 R48, [R128+0x8a0] ;  /* 0x0008a00080307984 */ /* 0x000f680000000c00 */
[----:B------:R-:W5:Y:S04]  /*7e70*/  LDS.128 R64, [R128+0x400] ;  /* 0x0004000080407984 */ /* 0x000f680000000c00 */
[----:B------:R-:W5:Y:S01]  /*7e80*/  LDS.128 R72, [R128+0x880] ;  /* 0x0008800080487984 */ /* 0x000f620000000c00 */
[----:B0-----:R-:W-:-:S03]  /*7e90*/  FFMA R55, R31, R36, R30 ;  /* 0x000000241f377223 */ /* 0x001fc6000000001e */
[----:B------:R-:W0:Y:S04]  /*7ea0*/  LDS R59, [R129+0xa08] ;  /* 0x000a0800813b7984 */ /* 0x000e280000000800 */
[----:B------:R-:W0:Y:S01]  /*7eb0*/  LDS R29, [R129+0x980] ;  /* 0x00098000811d7984 */ /* 0x000e220000000800 */
[----:B-1----:R-:W-:-:S03]  /*7ec0*/  FFMA R33, R31, R40, R33 ;  /* 0x000000281f217223 */ /* 0x002fc60000000021 */
[----:B------:R-:W1:Y:S01]  /*7ed0*/  LDS R34, [R129+0xa40] ;  /* 0x000a400081227984 */ /* 0x000e620000000800 */
[----:B--2---:R-:W-:-:S03]  /*7ee0*/  FFMA R35, R31, R44, R35 ;  /* 0x0000002c1f237223 */ /* 0x004fc60000000023 */
[----:B------:R-:W2:Y:S01]  /*7ef0*/  LDS R30, [R129+0x984] ;  /* 0x00098400811e7984 */ /* 0x000ea20000000800 */
[----:B---3--:R-:W-:-:S03]  /*7f00*/  FFMA R55, R54, R60, R55 ;  /* 0x0000003c36377223 */ /* 0x008fc60000000037 */
[----:B------:R-:W-:Y:S01]  /*7f10*/  LDS R60, [R129+0xa80] ;  /* 0x000a8000813c7984 */ /* 0x000fe20000000800 */
[----:B----4-:R-:W-:Y:S01]  /*7f20*/  FFMA R68, R54, R68, R35 ;  /* 0x0000004436447223 */ /* 0x010fe20000000023 */
[----:B-----5:R-:W-:-:S03]  /*7f30*/  FFMA R36, R58, R37, R55 ;  /* 0x000000253a247223 */ /* 0x020fc60000000037 */
[----:B------:R-:W-:Y:S01]  /*7f40*/  FFMA R68, R58, R45, R68 ;  /* 0x0000002d3a447223 */ /* 0x000fe20000000044 */
[----:B------:R-:W-:Y:S01]  /*7f50*/  FFMA R53, R31, R48, R53 ;  /* 0x000000301f357223 */ /* 0x000fe20000000035 */
[C---:B------:R-:W-:Y:S02]  /*7f60*/  FFMA R36, R57.reuse, R61, R36 ;  /* 0x0000003d39247223 */ /* 0x040fe40000000024 */
[----:B------:R-:W-:Y:S01]  /*7f70*/  FFMA R69, R57, R69, R68 ;  /* 0x0000004539457223 */ /* 0x000fe20000000044 */
[C---:B------:R-:W-:Y:S02]  /*7f80*/  FFMA R64, R54.reuse, R64, R33 ;  /* 0x0000004036407223 */ /* 0x040fe40000000021 */
[----:B------:R-:W3:Y:S01]  /*7f90*/  LDS R33, [R129+0xa44] ;  /* 0x000a440081217984 */ /* 0x000ee20000000800 */
[----:B------:R-:W-:Y:S01]  /*7fa0*/  FFMA R72, R54, R72, R53 ;  /* 0x0000004836487223 */ /* 0x000fe20000000035 */
[C---:B------:R-:W-:Y:S02]  /*7fb0*/  FFMA R64, R58.reuse, R41, R64 ;  /* 0x000000293a407223 */ /* 0x040fe40000000040 */
[----:B------:R-:W4:Y:S01]  /*7fc0*/  LDS R54, [R129+0x988] ;  /* 0x0009880081367984 */ /* 0x000f220000000800 */
[----:B------:R-:W-:Y:S01]  /*7fd0*/  FFMA R72, R58, R49, R72 ;  /* 0x000000313a487223 */ /* 0x000fe20000000048 */
[----:B0-----:R-:W-:-:S02]  /*7fe0*/  FFMA R36, R59, R38, R36 ;  /* 0x000000263b247223 */ /* 0x001fc40000000024 */
[----:B------:R-:W0:Y:S01]  /*7ff0*/  LDS R58, [R129+0xa48] ;  /* 0x000a4800813a7984 */ /* 0x000e220000000800 */
[----:B------:R-:W-:Y:S01]  /*8000*/  FFMA R46, R59, R46, R69 ;  /* 0x0000002e3b2e7223 */ /* 0x000fe20000000045 */
[C---:B------:R-:W-:Y:S01]  /*8010*/  FFMA R65, R57.reuse, R65, R64 ;  /* 0x0000004139417223 */ /* 0x040fe20000000040 */
[----:B------:R-:W-:Y:S01]  /*8020*/  FFMA R73, R57, R73, R72 ;  /* 0x0000004939497223 */ /* 0x000fe20000000048 */
[C---:B------:R-:W-:Y:S01]  /*8030*/  FFMA R31, R29.reuse, R62, R36 ;  /* 0x0000003e1d1f7223 */ /* 0x040fe20000000024 */
[----:B------:R-:W-:Y:S01]  /*8040*/  FFMA R46, R29, R70, R46 ;  /* 0x000000461d2e7223 */ /* 0x000fe2000000002e */
[C---:B------:R-:W-:Y:S01]  /*8050*/  FFMA R65, R59.reuse, R42, R65 ;  /* 0x0000002a3b417223 */ /* 0x040fe20000000041 */
[----:B------:R-:W-:Y:S01]  /*8060*/  FFMA R73, R59, R50, R73 ;  /* 0x000000323b497223 */ /* 0x000fe20000000049 */
[C---:B-1----:R-:W-:Y:S01]  /*8070*/  FFMA R31, R34.reuse, R39, R31 ;  /* 0x00000027221f7223 */ /* 0x042fe2000000001f */
[----:B------:R-:W-:Y:S01]  /*8080*/  LDS R62, [R129+0xb40] ;  /* 0x000b4000813e7984 */ /* 0x000fe20000000800 */
[----:B------:R-:W-:Y:S01]  /*8090*/  FFMA R46, R34, R47, R46 ;  /* 0x0000002f222e7223 */ /* 0x000fe2000000002e */
[C---:B------:R-:W-:Y:S01]  /*80a0*/  FFMA R66, R29.reuse, R66, R65 ;  /* 0x000000421d427223 */ /* 0x040fe20000000041 */
[----:B------:R-:W-:Y:S01]  /*80b0*/  FFMA R74, R29, R74, R73 ;  /* 0x0000004a1d4a7223 */ /* 0x000fe20000000049 */
[----:B------:R-:W1:Y:S01]  /*80c0*/  LDS.128 R36, [R128+0x450] ;  /* 0x0004500080247984 */ /* 0x000e620000000c00 */
[----:B--2---:R-:W-:Y:S01]  /*80d0*/  FFMA R71, R30, R71, R46 ;  /* 0x000000471e477223 */ /* 0x004fe2000000002e */
[C---:B------:R-:W-:Y:S01]  /*80e0*/  FFMA R66, R34.reuse, R43, R66 ;  /* 0x0000002b22427223 */ /* 0x040fe20000000042 */
[----:B------:R-:W-:Y:S01]  /*80f0*/  FFMA R29, R34, R51, R74 ;  /* 0x00000033221d7223 */ /* 0x000fe2000000004a */
[----:B------:R-:W2:Y:S01]  /*8100*/  LDS.128 R44, [R128+0x210] ;  /* 0x00021000802c7984 */ /* 0x000ea20000000c00 */
[C---:B------:R-:W-:Y:S01]  /*8110*/  FFMA R34, R30.reuse, R63, R31 ;  /* 0x0000003f1e227223 */ /* 0x040fe2000000001f */
[C---:B------:R-:W-:Y:S01]  /*8120*/  FFMA R67, R30.reuse, R67, R66 ;  /* 0x000000431e437223 */ /* 0x040fe20000000042 */
[----:B------:R-:W-:Y:S01]  /*8130*/  FFMA R29, R30, R75, R29 ;  /* 0x0000004b1e1d7223 */ /* 0x000fe2000000001d */
[----:B------:R-:W5:Y:S04]  /*8140*/  LDS.128 R48, [R128+0x690] ;  /* 0x0006900080307984 */ /* 0x000f680000000c00 */
[----:B------:R-:W5:Y:S04]  /*8150*/  LDS.128 R40, [R128+0x8d0] ;  /* 0x0008d00080287984 */ /* 0x000f680000000c00 */
[----:B------:R-:W5:Y:S01]  /*8160*/  LDS R69, [R129+0xa84] ;  /* 0x000a840081457984 */ /* 0x000f620000000800 */
        /* <DEDUP_REMOVED lines=8> */
[C---:B0-----:R-:W-:Y:S01]  /*81f0*/  FFMA R81, R58.reuse, R81, R52 ;  /* 0x000000513a517223 */ /* 0x041fe20000000034 */
[C---:B------:R-:W-:Y:S01]  /*8200*/  FFMA R31, R58.reuse, R77, R31 ;  /* 0x0000004d3a1f7223 */ /* 0x040fe2000000001f */
[C---:B------:R-:W-:Y:S01]  /*8210*/  FFMA R85, R58.reuse, R85, R28 ;  /* 0x000000553a557223 */ /* 0x040fe2000000001c */
[----:B------:R-:W-:Y:S01]  /*8220*/  FFMA R89, R58, R89, R56 ;  /* 0x000000593a597223 */ /* 0x000fe20000000038 */
[C---:B------:R-:W-:Y:S01]  /*8230*/  FFMA R82, R60.reuse, R82, R81 ;  /* 0x000000523c527223 */ /* 0x040fe20000000051 */
[----:B------:R-:W-:Y:S01]  /*8240*/  LDS.128 R64, [R128+0x220] ;  /* 0x0002200080407984 */ /* 0x000fe20000000c00 */
[C---:B------:R-:W-:Y:S01]  /*8250*/  FFMA R31, R60.reuse, R78, R31 ;  /* 0x0000004e3c1f7223 */ /* 0x040fe2000000001f */
[C---:B------:R-:W-:Y:S01]  /*8260*/  FFMA R86, R60.reuse, R86, R85 ;  /* 0x000000563c567223 */ /* 0x040fe20000000055 */
[----:B------:R-:W-:Y:S01]  /*8270*/  FFMA R90, R60, R90, R89 ;  /* 0x0000005a3c5a7223 */ /* 0x000fe20000000059 */
[----:B------:R-:W-:Y:S01]  /*8280*/  LDS R76, [R129+0xa88] ;  /* 0x000a8800814c7984 */ /* 0x000fe20000000800 */
[----:B-1----:R-:W-:-:S03]  /*8290*/  FFMA R82, R62, R39, R82 ;  /* 0x000000273e527223 */ /* 0x002fc60000000052 */
[----:B------:R-:W-:Y:S01]  /*82a0*/  LDS.128 R32, [R128+0x200] ;  /* 0x0002000080207984 */ /* 0x000fe20000000c00 */
[----:B--2---:R-:W-:-:S03]  /*82b0*/  FFMA R68, R62, R47, R31 ;  /* 0x0000002f3e447223 */ /* 0x004fc6000000001f */
[----:B------:R-:W0:Y:S01]  /*82c0*/  LDS R39, [R129+0xb44] ;  /* 0x000b440081277984 */ /* 0x000e220000000800 */
[----:B-----5:R-:W-:-:S03]  /*82d0*/  FFMA R86, R62, R51, R86 ;  /* 0x000000333e567223 */ /* 0x020fc60000000056 */
[----:B------:R-:W1:Y:S01]  /*82e0*/  LDS.128 R56, [R128+0x6a0] ;  /* 0x0006a00080387984 */ /* 0x000e620000000c00 */
[----:B------:R-:W-:-:S03]  /*82f0*/  FFMA R90, R62, R43, R90 ;  /* 0x0000002b3e5a7223 */ /* 0x000fc6000000005a */
[----:B------:R-:W2:Y:S01]  /*8300*/  LDS.128 R52, [R128+0x8e0] ;  /* 0x0008e00080347984 */ /* 0x000ea20000000c00 */
[----:B------:R-:W-:-:S03]  /*8310*/  FFMA R72, R69, R79, R68 ;  /* 0x0000004f45487223 */ /* 0x000fc60000000044 */
[----:B------:R-:W3:Y:S01]  /*8320*/  LDS.128 R60, [R128+0x460] ;  /* 0x00046000803c7984 */ /* 0x000ee20000000c00 */
[C---:B------:R-:W-:Y:S01]  /*8330*/  FFMA R83, R69.reuse, R83, R82 ;  /* 0x0000005345537223 */ /* 0x040fe20000000052 */
[C---:B------:R-:W-:Y:S01]  /*8340*/  FFMA R87, R69.reuse, R87, R86 ;  /* 0x0000005745577223 */ /* 0x040fe20000000056 */
[----:B------:R-:W-:Y:S01]  /*8350*/  FFMA R91, R69, R91, R90 ;  /* 0x0000005b455b7223 */ /* 0x000fe2000000005a */
[----:B------:R-:W4:Y:S04]  /*8360*/  LDS.128 R28, [R128+0x440] ;  /* 0x00044000801c7984 */ /* 0x000f280000000c00 */
[----:B------:R-:W5:Y:S04]  /*8370*/  LDS.128 R68, [R128+0x680] ;  /* 0x0006800080447984 */ /* 0x000f680000000c00 */
[----:B------:R-:W-:Y:S01]  /*8380*/  LDS R47, [R129+0xb80] ;  /* 0x000b8000812f7984 */ /* 0x000fe20000000800 */
[----:B0-----:R-:W-:-:S03]  /*8390*/  FFMA R43, R39, R64, R72 ;  /* 0x00000040272b7223 */ /* 0x001fc60000000048 */
[----:B------:R-:W0:Y:S01]  /*83a0*/  LDS.128 R72, [R128+0x8c0] ;  /* 0x0008c00080487984 */ /* 0x000e220000000c00 */
[C---:B------:R-:W-:Y:S01]  /*83b0*/  FFMA R43, R76.reuse, R32, R43 ;  /* 0x000000204c2b7223 */ /* 0x040fe2000000002b */
[C---:B-1----:R-:W-:Y:S02]  /*83c0*/  FFMA R87, R39.reuse, R56, R87 ;  /* 0x0000003827577223 */ /* 0x042fe40000000057 */
[----:B------:R-:W1:Y:S01]  /*83d0*/  LDS R32, [R129+0xb48] ;  /* 0x000b480081207984 */ /* 0x000e620000000800 */
[C---:B--2---:R-:W-:Y:S01]  /*83e0*/  FFMA R91, R39.reuse, R52, R91 ;  /* 0x00000034275b7223 */ /* 0x044fe2000000005b */
[----:B---3--:R-:W-:Y:S02]  /*83f0*/  FFMA R83, R39, R60, R83 ;  /* 0x0000003c27537223 */ /* 0x008fe40000000053 */
[----:B------:R-:W2:Y:S02]  /*8400*/  LDS R39, [R129+0xac0] ;  /* 0x000ac00081277984 */ /* 0x000ea40000000800 */
[----:B----4-:R-:W-:-:S02]  /*8410*/  FFMA R52, R76, R28, R83 ;  /* 0x0000001c4c347223 */ /* 0x010fc40000000053 */
[----:B------:R-:W3:Y:S01]  /*8420*/  LDS R60, [R129+0xac4] ;  /* 0x000ac400813c7984 */ /* 0x000ee20000000800 */
[----:B-----5:R-:W-:-:S03]  /*8430*/  FFMA R68, R76, R68, R87 ;  /* 0x000000444c447223 */ /* 0x020fc60000000057 */
[----:B------:R-:W4:Y:S04]  /*8440*/  LDS R28, [R129+0xb84] ;  /* 0x000b8400811c7984 */ /* 0x000f280000000800 */
[----:B------:R-:W-:Y:S04]  /*8450*/  LDS.128 R80, [R128+0x6b0] ;  /* 0x0006b00080507984 */ /* 0x000fe80000000c00 */
[----:B------:R-:W-:Y:S01]  /*8460*/  LDS.128 R84, [R128+0x8f0] ;  /* 0x0008f00080547984 */ /* 0x000fe20000000c00 */
[----:B0-----:R-:W-:-:S03]  /*8470*/  FFMA R72, R76, R72, R91 ;  /* 0x000000484c487223 */ /* 0x001fc6000000005b */
[----:B------:R-:W-:Y:S01]  /*8480*/  LDS.128 R76, [R128+0x470] ;  /* 0x00047000804c7984 */ /* 0x000fe20000000c00 */
        /* <DEDUP_REMOVED lines=8> */
[----:B------:R-:W-:Y:S01]  /*8510*/  FFMA R73, R39, R73, R72 ;  /* 0x0000004927497223 */ /* 0x000fe20000000048 */
[C---:B------:R-:W-:Y:S01]  /*8520*/  FFMA R33, R47.reuse, R66, R56 ;  /* 0x000000422f217223 */ /* 0x040fe20000000038 */
[C---:B------:R-:W-:Y:S01]  /*8530*/  FFMA R29, R47.reuse, R62, R29 ;  /* 0x0000003e2f1d7223 */ /* 0x040fe2000000001d */
[----:B------:R-:W0:Y:S01]  /*8540*/  LDS R39, [R129+0xac8] ;  /* 0x000ac80081277984 */ /* 0x000e220000000800 */
[C---:B------:R-:W-:Y:S01]  /*8550*/  FFMA R69, R47.reuse, R58, R69 ;  /* 0x0000003a2f457223 */ /* 0x040fe20000000045 */
[C---:B---3--:R-:W-:Y:S01]  /*8560*/  FFMA R33, R60.reuse, R34, R33 ;  /* 0x000000223c217223 */ /* 0x048fe20000000021 */
[----:B------:R-:W-:Y:S01]  /*8570*/  FFMA R29, R60, R30, R29 ;  /* 0x0000001e3c1d7223 */ /* 0x000fe2000000001d */
[----:B------:R-:W-:Y:S01]  /*8580*/  LDS R34, [R129+0xb00] ;  /* 0x000b000081227984 */ /* 0x000fe20000000800 */
[----:B------:R-:W-:Y:S01]  /*8590*/  FFMA R73, R47, R54, R73 ;  /* 0x000000362f497223 */ /* 0x000fe20000000049 */
[----:B----4-:R-:W-:Y:S01]  /*85a0*/  FFMA R30, R28, R67, R33 ;  /* 0x000000431c1e7223 */ /* 0x010fe20000000021 */
[C---:B------:R-:W-:Y:S01]  /*85b0*/  FFMA R70, R60.reuse, R70, R69 ;  /* 0x000000463c467223 */ /* 0x040fe20000000045 */
[----:B------:R-:W1:Y:S01]  /*85c0*/  LDS R33, [R129+0xb88] ;  /* 0x000b880081217984 */ /* 0x000e620000000800 */
[----:B------:R-:W-:Y:S01]  /*85d0*/  FFMA R74, R60, R74, R73 ;  /* 0x0000004a3c4a7223 */ /* 0x000fe20000000049 */
[C---:B------:R-:W-:Y:S01]  /*85e0*/  FFMA R32, R28.reuse, R63, R29 ;  /* 0x0000003f1c207223 */ /* 0x040fe2000000001d */
[C---:B------:R-:W-:Y:S01]  /*85f0*/  FFMA R70, R28.reuse, R59, R70 ;  /* 0x0000003b1c467223 */ /* 0x040fe20000000046 */
[----:B------:R-:W2:Y:S01]  /*8600*/  LDS.128 R64, [R128+0x230] ;  /* 0x0002300080407984 */ /* 0x000ea20000000c00 */
[----:B------:R-:W-:-:S03]  /*8610*/  FFMA R74, R28, R55, R74 ;  /* 0x000000371c4a7223 */ /* 0x000fc6000000004a */
[----:B------:R-:W3:Y:S04]  /*8620*/  LDS R52, [R129+0xbc0] ;  /* 0x000bc00081347984 */ /* 0x000ee80000000800 */
[----:B------:R-:W4:Y:S04]  /*8630*/  LDS R47, [R129+0xbc4] ;  /* 0x000bc400812f7984 */ /* 0x000f280000000800 */
[----:B------:R-:W5:Y:S04]  /*8640*/  LDS R54, [R129+0xb08] ;  /* 0x000b080081367984 */ /* 0x000f680000000800 */
[----:B------:R-:W5:Y:S01]  /*8650*/  LDS R56, [R129+0xbc8] ;  /* 0x000bc80081387984 */ /* 0x000f620000000800 */
[C---:B0-----:R-:W-:Y:S01]  /*8660*/  FFMA R30, R39.reuse, R35, R30 ;  /* 0x00000023271e7223 */ /* 0x041fe2000000001e */
[C---:B------:R-:W-:Y:S01]  /*8670*/  FFMA R31, R39.reuse, R31, R32 ;  /* 0x0000001f271f7223 */ /* 0x040fe20000000020 */
[C---:B------:R-:W-:Y:S01]  /*8680*/  FFMA R71, R39.reuse, R71, R70 ;  /* 0x0000004727477223 */ /* 0x040fe20000000046 */
[----:B------:R-:W-:-:S02]  /*8690*/  FFMA R75, R39, R75, R74 ;  /* 0x0000004b274b7223 */ /* 0x000fc4000000004a */
[C---:B-1----:R-:W-:Y:S01]  /*86a0*/  FFMA R31, R33.reuse, R76, R31 ;  /* 0x0000004c211f7223 */ /* 0x042fe2000000001f */
[C---:B------:R-:W-:Y:S01]  /*86b0*/  FFMA R71, R33.reuse, R80, R71 ;  /* 0x0000005021477223 */ /* 0x040fe20000000047 */
[C---:B------:R-:W-:Y:S01]  /*86c0*/  FFMA R75, R33.reuse, R84, R75 ;  /* 0x00000054214b7223 */ /* 0x040fe2000000004b */
[----:B--2---:R-:W-:Y:S01]  /*86d0*/  FFMA R29, R33, R64, R30 ;  /* 0x00000040211d7223 */ /* 0x004fe2000000001e */
[C---:B------:R-:W-:Y:S01]  /*86e0*/  FFMA R36, R34.reuse, R36, R31 ;  /* 0x0000002422247223 */ /* 0x040fe2000000001f */
[C---:B------:R-:W-:Y:S01]  /*86f0*/  FFMA R48, R34.reuse, R48, R71 ;  /* 0x0000003022307223 */ /* 0x040fe20000000047 */
[C---:B------:R-:W-:Y:S01]  /*8700*/  FFMA R40, R34.reuse, R40, R75 ;  /* 0x0000002822287223 */ /* 0x040fe2000000004b */
[----:B------:R-:W-:Y:S01]  /*8710*/  FFMA R29, R34, R44, R29 ;  /* 0x0000002c221d7223 */ /* 0x000fe2000000001d */
[C---:B---3--:R-:W-:Y:S01]  /*8720*/  FFMA R36, R52.reuse, R77, R36 ;  /* 0x0000004d34247223 */ /* 0x048fe20000000024 */
[C---:B------:R-:W-:Y:S01]  /*8730*/  FFMA R48, R52.reuse, R81, R48 ;  /* 0x0000005134307223 */ /* 0x040fe20000000030 */
[C---:B------:R-:W-:Y:S01]  /*8740*/  FFMA R40, R52.reuse, R85, R40 ;  /* 0x0000005534287223 */ /* 0x040fe20000000028 */
[----:B------:R-:W-:Y:S01]  /*8750*/  FFMA R28, R52, R65, R29 ;  /* 0x00000041341c7223 */ /* 0x000fe2000000001d */
[C---:B------:R-:W-:Y:S01]  /*8760*/  FFMA R37, R43.reuse, R37, R36 ;  /* 0x000000252b257223 */ /* 0x040fe20000000024 */
        /* <DEDUP_REMOVED lines=15> */
[----:B------:R-:W-:Y:S06]  /*8860*/  BRA.U UP0, `(.L_x_48) ;  /* 0xffffffb100787547 */ /* 0x000fec000b83ffff */
[----:B------:R-:W0:Y:S01]  /*8870*/  LDC.64 R2, c[0x0][0x390] ;  /* 0x0000e400ff027b82 */ /* 0x000e220000000a00 */
[----:B------:R-:W-:-:S04]  /*8880*/  IMAD R112, R113, 0xc40, R112 ;  /* 0x00000c4071707824 */ /* 0x000fc800078e0270 */
[----:B------:R-:W-:-:S04]  /*8890*/  IMAD R111, R111, 0x24c0, R112 ;  /* 0x000024c06f6f7824 */ /* 0x000fc800078e0270 */
[----:B------:R-:W-:-:S05]  /*88a0*/  IMAD R111, R114, 0x1c, R111 ;  /* 0x0000001c726f7824 */ /* 0x000fca00078e026f */
[----:B------:R-:W-:-:S05]  /*88b0*/  IADD3 R111, PT, PT, R136, R111, RZ ;  /* 0x0000006f886f7210 */ /* 0x000fca0007ffe0ff */
[----:B0-----:R-:W-:-:S05]  /*88c0*/  IMAD.WIDE.U32 R2, R111, 0x4, R2 ;  /* 0x000000046f027825 */ /* 0x001fca00078e0002 */
[----:B------:R-:W-:Y:S04]  /*88d0*/  STG.E desc[UR8][R2.64], R69 ;  /* 0x0000004502007986 */ /* 0x000fe8000c101908 */
[----:B------:R-:W-:Y:S04]  /*88e0*/  STG.E desc[UR8][R2.64+0xc40], R79 ;  /* 0x000c404f02007986 */ /* 0x000fe8000c101908 */
[----:B------:R-:W-:Y:S04]  /*88f0*/  STG.E desc[UR8][R2.64+0x1880], R83 ;  /* 0x0018805302007986 */ /* 0x000fe8000c101908 */
[----:B------:R-:W-:Y:S01]  /*8900*/  STG.E desc[UR8][R2.64+0x24c0], R87 ;  /* 0x0024c05702007986 */ /* 0x000fe2000c101908 */
[----:B------:R-:W-:Y:S05]  /*8910*/  EXIT ;  /* 0x000000000000794d */ /* 0x000fea0003800000 */
.L_x_49:
[----:B------:R-:W-:-:S00]  /*8920*/  BRA `(.L_x_49) ;  /* 0xfffffffc00fc7947 */ /* 0x000fc0000383ffff */
[----:B------:R-:W-:-:S00]  /*8930*/  NOP ;  /* 0x0000000000007918 */ /* 0x000fc00000000000 */
        /* <DEDUP_REMOVED lines=12> */
.L_x_50:


//--------------------- .nv.shared.default_function_kernel0 --------------------------
	.section	.nv.shared.default_function_kernel0,"aw",@nobits
	.sectionflags	@""
	.align	4
.nv.shared.default_function_kernel0:
	.zero		11008


//--------------------- .nv.shared.reserved.0     --------------------------
	.section	.nv.shared.reserved.0,"aw",@nobits
	.weak		__nv_reservedSMEM_offset_0_alias
	.size		__nv_reservedSMEM_offset_0_alias, 0, 64
	.other		__nv_reservedSMEM_offset_0_alias,@"STO_CUDA_RESERVED_SHARED STV_DEFAULT"
__nv_reservedSMEM_offset_0_alias:
	.zero		0
	.zero		64


//--------------------- .nv.constant0.default_function_kernel0 --------------------------
	.section	.nv.constant0.default_function_kernel0,"a",@progbits
	.sectionflags	@""
	.align	4
.nv.constant0.default_function_kernel0:
	.zero		920


//--------------------- SYMBOLS --------------------------

	.type		.nv.reservedSmem.offset0,@object
	.size		.nv.reservedSmem.offset0,0x4
	.type		.nv.reservedSmem.cap,@object
	.size		.nv.reservedSmem.cap,0x4
